// auto-generated by cutlass_sweep.gemm — config: {"arch": "sm_100", "cluster_m": 1, "cluster_n": 8, "dtype": "e4m3", "dtype_b": "e4m3", "layout": "nt", "stages": 0, "tile_k": 64, "tile_m": 64, "tile_n": 128}
#include "cutlass/cutlass.h"
#include "cutlass/gemm/collective/collective_builder.hpp"
#include "cutlass/gemm/device/gemm_universal_adapter.h"
#include "cutlass/gemm/kernel/gemm_universal.hpp"
#include "cutlass/epilogue/collective/collective_builder.hpp"

using ElemA = cutlass::float_e4m3_t;
using ElemB = cutlass::float_e4m3_t;
using ElemCD = cutlass::float_e4m3_t;
using Acc  = float;
using TileShape    = cute::Shape<cute::_64, cute::_128, cute::_64>;
using ClusterShape = cute::Shape<cute::_1, cute::_8, cute::_1>;

using CollectiveEpilogue = typename cutlass::epilogue::collective::CollectiveBuilder<
    cutlass::arch::Sm100, cutlass::arch::OpClassTensorOp,
    TileShape, ClusterShape,
    cutlass::epilogue::collective::EpilogueTileAuto,
    Acc, Acc,
    ElemCD, cutlass::layout::RowMajor, 128 / cutlass::sizeof_bits<ElemCD>::value,
    ElemCD, cutlass::layout::RowMajor, 128 / cutlass::sizeof_bits<ElemCD>::value,
    cutlass::epilogue::collective::EpilogueScheduleAuto
  >::CollectiveOp;

using CollectiveMainloop = typename cutlass::gemm::collective::CollectiveBuilder<
    cutlass::arch::Sm100, cutlass::arch::OpClassTensorOp,
    ElemA, cutlass::layout::RowMajor, 128 / cutlass::sizeof_bits<ElemA>::value,
    ElemB, cutlass::layout::ColumnMajor, 128 / cutlass::sizeof_bits<ElemB>::value,
    Acc,
    TileShape, ClusterShape,
    cutlass::gemm::collective::StageCountAutoCarveout<static_cast<int>(sizeof(typename CollectiveEpilogue::SharedStorage))>,
    cutlass::gemm::collective::KernelScheduleAuto
  >::CollectiveOp;

using GemmKernel = cutlass::gemm::kernel::GemmUniversal<
    cute::Shape<int,int,int,int>,
    CollectiveMainloop,
    CollectiveEpilogue
>;
using Gemm = cutlass::gemm::device::GemmUniversalAdapter<GemmKernel>;

// Force the device kernel symbol into the cubin without needing a host main.
auto* _anchor = &cutlass::device_kernel<GemmKernel>;


// ===== COMPILED SASS (sm_100a) =====

	.target	sm_100a

	.elftype	@"ET_EXEC"


//--------------------- .note.nv.tkinfo           --------------------------
	.section	.note.nv.tkinfo,"",@"SHT_NOTE"
	.sectionflags	@"SHF_NOTE_NV_TKINFO"
	.tkinfo
        /*0018*/ 	.word	0x00000002
        /*0030*/ 	.string	""
        /*0030*/ 	.string	"ptxas"
        /*0030*/ 	.string	"Cuda compilation tools, release 13.0, V13.0.88"
        /*0030*/ 	.string	"Build cuda_13.0.r13.0/compiler.36424714_0"
        /*0030*/ 	.string	"-arch sm_100a -m 64 "



//--------------------- .note.nv.cuinfo           --------------------------
	.section	.note.nv.cuinfo,"",@"SHT_NOTE"
	.sectionflags	@"SHF_NOTE_NV_CUINFO"
        /*0018*/ 	.short	0x0002
        /*001a*/ 	.short	0x0064
        /*001c*/ 	.short	0x0082
	.zero		2


//--------------------- .nv.info                  --------------------------
	.section	.nv.info,"",@"SHT_CUDA_INFO"
	.align	4


	//----- nvinfo : EIATTR_REGCOUNT
	.align		4
        /*0000*/ 	.byte	0x04, 0x2f
        /*0002*/ 	.short	(.L_19 - .L_18)
	.align		4
.L_18:
        /*0004*/ 	.word	index@(_ZN7cutlass13device_kernelINS_4gemm6kernel13GemmUniversalIN4cute5tupleIJiiiiEEENS1_10collective13CollectiveMmaINS1_35MainloopSm100TmaUmmaWarpSpecializedILi17ELi2ELi4ENS5_IJNS4_1CILi1EEENSA_ILi8EEESB_EEEEENS5_IJNSA_ILi64EEENSA_ILi128EEESF_EEENS_12float_e4m3_tENS5_IJlSB_lEEESI_SJ_NS4_8TiledMMAINS4_8MMA_AtomIJNS4_10MMA_TraitsINS4_19SM100_MMA_F8F6F4_SSEJSI_SI_fSF_SG_NS4_17integral_constantINS4_4UMMA5MajorELSQ_0EEESR_NSO_INSP_7ScaleInELSS_0EEEST_EEEEEENS4_6LayoutINS5_IJSB_SB_SB_EEENS5_IJNSA_ILi0EEESY_SY_EEEEENS5_IJNS4_10UnderscoreES11_S11_EEEEENS4_23SM90_TMA_LOAD_MULTICASTENS4_14ComposedLayoutINS4_7SwizzleILi2ELi4ELi3EEENS4_18smem_ptr_flag_bitsILi8EEENSW_INS5_IJSC_SF_EEENS5_IJSF_SB_EEEEEEEvNS4_8identityENS4_13SM90_TMA_LOADES1D_vS1E_EENS_8epilogue10collective18CollectiveEpilogueINS1H_23Sm100TmaWarpSpecializedILi2ELi2ELi32ELb0ELb0EEEJSH_NS5_IJNSW_ISF_SB_EES1M_EEESI_SJ_SI_SJ_NS1H_6fusion15FusionCallbacksIS1L_NS1O_17LinearCombinationISI_fSI_fLNS_15FloatRoundStyleE2EEESH_S1N_JEEENS4_5SM1004TMEM4LOAD26SM100_TMEM_LOAD_16dp32b32xES1F_S1D_NS4_39AutoVectorizingCopyWithAssumedAlignmentILi128EEENS4_14SM90_TMA_STOREES1D_S1Z_S1Z_EEEvvEEEEvNT_6ParamsE)
        /*0008*/ 	.word	0x00000072


	//----- nvinfo : EIATTR_FRAME_SIZE
	.align		4
.L_19:
        /*000c*/ 	.byte	0x04, 0x11
        /*000e*/ 	.short	(.L_21 - .L_20)
	.align		4
.L_20:
        /*0010*/ 	.word	index@($__internal_2_$__cuda_sm10x_tcgen05_guardrail_trap_unallocated_columns_being_dealloced)
        /*0014*/ 	.word	0x00000000


	//----- nvinfo : EIATTR_FRAME_SIZE
	.align		4
.L_21:
        /*0018*/ 	.byte	0x04, 0x11
        /*001a*/ 	.short	(.L_23 - .L_22)
	.align		4
.L_22:
        /*001c*/ 	.word	index@($__internal_1_$__cuda_sm10x_tcgen05_guardrail_trap_phase_invalid_during_alloc)
        /*0020*/ 	.word	0x00000000


	//----- nvinfo : EIATTR_FRAME_SIZE
	.align		4
.L_23:
        /*0024*/ 	.byte	0x04, 0x11
        /*0026*/ 	.short	(.L_25 - .L_24)
	.align		4
.L_24:
        /*0028*/ 	.word	index@($__internal_0_$__cuda_sm10x_tcgen05_guardrail_trap_col_being_dealloced_not_returned_by_alloc)
        /*002c*/ 	.word	0x00000000


	//----- nvinfo : EIATTR_FRAME_SIZE
	.align		4
.L_25:
        /*0030*/ 	.byte	0x04, 0x11
        /*0032*/ 	.short	(.L_27 - .L_26)
	.align		4
.L_26:
        /*0034*/ 	.word	index@(_ZN7cutlass13device_kernelINS_4gemm6kernel13GemmUniversalIN4cute5tupleIJiiiiEEENS1_10collective13CollectiveMmaINS1_35MainloopSm100TmaUmmaWarpSpecializedILi17ELi2ELi4ENS5_IJNS4_1CILi1EEENSA_ILi8EEESB_EEEEENS5_IJNSA_ILi64EEENSA_ILi128EEESF_EEENS_12float_e4m3_tENS5_IJlSB_lEEESI_SJ_NS4_8TiledMMAINS4_8MMA_AtomIJNS4_10MMA_TraitsINS4_19SM100_MMA_F8F6F4_SSEJSI_SI_fSF_SG_NS4_17integral_constantINS4_4UMMA5MajorELSQ_0EEESR_NSO_INSP_7ScaleInELSS_0EEEST_EEEEEENS4_6LayoutINS5_IJSB_SB_SB_EEENS5_IJNSA_ILi0EEESY_SY_EEEEENS5_IJNS4_10UnderscoreES11_S11_EEEEENS4_23SM90_TMA_LOAD_MULTICASTENS4_14ComposedLayoutINS4_7SwizzleILi2ELi4ELi3EEENS4_18smem_ptr_flag_bitsILi8EEENSW_INS5_IJSC_SF_EEENS5_IJSF_SB_EEEEEEEvNS4_8identityENS4_13SM90_TMA_LOADES1D_vS1E_EENS_8epilogue10collective18CollectiveEpilogueINS1H_23Sm100TmaWarpSpecializedILi2ELi2ELi32ELb0ELb0EEEJSH_NS5_IJNSW_ISF_SB_EES1M_EEESI_SJ_SI_SJ_NS1H_6fusion15FusionCallbacksIS1L_NS1O_17LinearCombinationISI_fSI_fLNS_15FloatRoundStyleE2EEESH_S1N_JEEENS4_5SM1004TMEM4LOAD26SM100_TMEM_LOAD_16dp32b32xES1F_S1D_NS4_39AutoVectorizingCopyWithAssumedAlignmentILi128EEENS4_14SM90_TMA_STOREES1D_S1Z_S1Z_EEEvvEEEEvNT_6ParamsE)
        /*0038*/ 	.word	0x00000000


	//----- nvinfo : EIATTR_MIN_STACK_SIZE
	.align		4
.L_27:
        /*003c*/ 	.byte	0x04, 0x12
        /*003e*/ 	.short	(.L_29 - .L_28)
	.align		4
.L_28:
        /*0040*/ 	.word	index@(_ZN7cutlass13device_kernelINS_4gemm6kernel13GemmUniversalIN4cute5tupleIJiiiiEEENS1_10collective13CollectiveMmaINS1_35MainloopSm100TmaUmmaWarpSpecializedILi17ELi2ELi4ENS5_IJNS4_1CILi1EEENSA_ILi8EEESB_EEEEENS5_IJNSA_ILi64EEENSA_ILi128EEESF_EEENS_12float_e4m3_tENS5_IJlSB_lEEESI_SJ_NS4_8TiledMMAINS4_8MMA_AtomIJNS4_10MMA_TraitsINS4_19SM100_MMA_F8F6F4_SSEJSI_SI_fSF_SG_NS4_17integral_constantINS4_4UMMA5MajorELSQ_0EEESR_NSO_INSP_7ScaleInELSS_0EEEST_EEEEEENS4_6LayoutINS5_IJSB_SB_SB_EEENS5_IJNSA_ILi0EEESY_SY_EEEEENS5_IJNS4_10UnderscoreES11_S11_EEEEENS4_23SM90_TMA_LOAD_MULTICASTENS4_14ComposedLayoutINS4_7SwizzleILi2ELi4ELi3EEENS4_18smem_ptr_flag_bitsILi8EEENSW_INS5_IJSC_SF_EEENS5_IJSF_SB_EEEEEEEvNS4_8identityENS4_13SM90_TMA_LOADES1D_vS1E_EENS_8epilogue10collective18CollectiveEpilogueINS1H_23Sm100TmaWarpSpecializedILi2ELi2ELi32ELb0ELb0EEEJSH_NS5_IJNSW_ISF_SB_EES1M_EEESI_SJ_SI_SJ_NS1H_6fusion15FusionCallbacksIS1L_NS1O_17LinearCombinationISI_fSI_fLNS_15FloatRoundStyleE2EEESH_S1N_JEEENS4_5SM1004TMEM4LOAD26SM100_TMEM_LOAD_16dp32b32xES1F_S1D_NS4_39AutoVectorizingCopyWithAssumedAlignmentILi128EEENS4_14SM90_TMA_STOREES1D_S1Z_S1Z_EEEvvEEEEvNT_6ParamsE)
        /*0044*/ 	.word	0x00000000
.L_29:


//--------------------- .nv.compat                --------------------------
	.section	.nv.compat,"",@"SHT_CUDA_COMPAT_INFO"
	.align	4
        /*0000*/ 	.byte	0x02, 0x09, 0x01, 0x00, 0x02, 0x02, 0x02, 0x00, 0x02, 0x05, 0x05, 0x00, 0x03, 0x07, 0x01, 0x01
        /*0010*/ 	.byte	0x02, 0x03, 0x01, 0x00, 0x02, 0x06, 0x01, 0x00, 0x04, 0x0b, 0x08, 0x00, 0x09, 0x00, 0x00, 0x00
        /*0020*/ 	.byte	0x00, 0x00, 0x00, 0x00


//--------------------- .nv.info._ZN7cutlass13device_kernelINS_4gemm6kernel13GemmUniversalIN4cute5tupleIJiiiiEEENS1_10collective13CollectiveMmaINS1_35MainloopSm100TmaUmmaWarpSpecializedILi17ELi2ELi4ENS5_IJNS4_1CILi1EEENSA_ILi8EEESB_EEEEENS5_IJNSA_ILi64EEENSA_ILi128EEESF_EEENS_12float_e4m3_tENS5_IJlSB_lEEESI_SJ_NS4_8TiledMMAINS4_8MMA_AtomIJNS4_10MMA_TraitsINS4_19SM100_MMA_F8F6F4_SSEJSI_SI_fSF_SG_NS4_17integral_constantINS4_4UMMA5MajorELSQ_0EEESR_NSO_INSP_7ScaleInELSS_0EEEST_EEEEEENS4_6LayoutINS5_IJSB_SB_SB_EEENS5_IJNSA_ILi0EEESY_SY_EEEEENS5_IJNS4_10UnderscoreES11_S11_EEEEENS4_23SM90_TMA_LOAD_MULTICASTENS4_14ComposedLayoutINS4_7SwizzleILi2ELi4ELi3EEENS4_18smem_ptr_flag_bitsILi8EEENSW_INS5_IJSC_SF_EEENS5_IJSF_SB_EEEEEEEvNS4_8identityENS4_13SM90_TMA_LOADES1D_vS1E_EENS_8epilogue10collective18CollectiveEpilogueINS1H_23Sm100TmaWarpSpecializedILi2ELi2ELi32ELb0ELb0EEEJSH_NS5_IJNSW_ISF_SB_EES1M_EEESI_SJ_SI_SJ_NS1H_6fusion15FusionCallbacksIS1L_NS1O_17LinearCombinationISI_fSI_fLNS_15FloatRoundStyleE2EEESH_S1N_JEEENS4_5SM1004TMEM4LOAD26SM100_TMEM_LOAD_16dp32b32xES1F_S1D_NS4_39AutoVectorizingCopyWithAssumedAlignmentILi128EEENS4_14SM90_TMA_STOREES1D_S1Z_S1Z_EEEvvEEEEvNT_6ParamsE --------------------------
	.section	.nv.info._ZN7cutlass13device_kernelINS_4gemm6kernel13GemmUniversalIN4cute5tupleIJiiiiEEENS1_10collective13CollectiveMmaINS1_35MainloopSm100TmaUmmaWarpSpecializedILi17ELi2ELi4ENS5_IJNS4_1CILi1EEENSA_ILi8EEESB_EEEEENS5_IJNSA_ILi64EEENSA_ILi128EEESF_EEENS_12float_e4m3_tENS5_IJlSB_lEEESI_SJ_NS4_8TiledMMAINS4_8MMA_AtomIJNS4_10MMA_TraitsINS4_19SM100_MMA_F8F6F4_SSEJSI_SI_fSF_SG_NS4_17integral_constantINS4_4UMMA5MajorELSQ_0EEESR_NSO_INSP_7ScaleInELSS_0EEEST_EEEEEENS4_6LayoutINS5_IJSB_SB_SB_EEENS5_IJNSA_ILi0EEESY_SY_EEEEENS5_IJNS4_10UnderscoreES11_S11_EEEEENS4_23SM90_TMA_LOAD_MULTICASTENS4_14ComposedLayoutINS4_7SwizzleILi2ELi4ELi3EEENS4_18smem_ptr_flag_bitsILi8EEENSW_INS5_IJSC_SF_EEENS5_IJSF_SB_EEEEEEEvNS4_8identityENS4_13SM90_TMA_LOADES1D_vS1E_EENS_8epilogue10collective18CollectiveEpilogueINS1H_23Sm100TmaWarpSpecializedILi2ELi2ELi32ELb0ELb0EEEJSH_NS5_IJNSW_ISF_SB_EES1M_EEESI_SJ_SI_SJ_NS1H_6fusion15FusionCallbacksIS1L_NS1O_17LinearCombinationISI_fSI_fLNS_15FloatRoundStyleE2EEESH_S1N_JEEENS4_5SM1004TMEM4LOAD26SM100_TMEM_LOAD_16dp32b32xES1F_S1D_NS4_39AutoVectorizingCopyWithAssumedAlignmentILi128EEENS4_14SM90_TMA_STOREES1D_S1Z_S1Z_EEEvvEEEEvNT_6ParamsE,"",@"SHT_CUDA_INFO"
	.sectionflags	@""
	.align	4


	//----- nvinfo : EIATTR_CUDA_API_VERSION
	.align		4
        /*0000*/ 	.byte	0x04, 0x37
        /*0002*/ 	.short	(.L_31 - .L_30)
.L_30:
        /*0004*/ 	.word	0x00000082


	//----- nvinfo : EIATTR_KPARAM_INFO
	.align		4
.L_31:
        /*0008*/ 	.byte	0x04, 0x17
        /*000a*/ 	.short	(.L_33 - .L_32)
.L_32:
        /*000c*/ 	.word	0x00000000
        /*0010*/ 	.short	0x0000
        /*0012*/ 	.short	0x0000
        /*0014*/ 	.byte	0x00, 0xf0, 0x01, 0x20


	//----- nvinfo : EIATTR_AT_ENTRY_FRAGMENTS
	.align		4
.L_33:
        /*0018*/ 	.byte	0x04, 0x4f
        /*001a*/ 	.short	(.L_35 - .L_34)


	//   ....[0]....
.L_34:
        /*001c*/ 	.word	0x00000006


	//----- nvinfo : EIATTR_RESERVED_SMEM_USED
	.align		4
.L_35:
        /*0020*/ 	.byte	0x01, 0x41
	.zero		2


	//----- nvinfo : EIATTR_SPARSE_MMA_MASK
	.align		4
        /*0024*/ 	.byte	0x03, 0x50
        /*0026*/ 	.short	0x0000


	//----- nvinfo : EIATTR_TCGEN05_1CTA_USED
	.align		4
        /*0028*/ 	.byte	0x01, 0x51
	.zero		2


	//----- nvinfo : EIATTR_MAXREG_COUNT
	.align		4
        /*002c*/ 	.byte	0x03, 0x1b
        /*002e*/ 	.short	0x00ff


	//----- nvinfo : EIATTR_NUM_BARRIERS
	.align		4
        /*0030*/ 	.byte	0x02, 0x4c
        /*0032*/ 	.byte	0x07
	.zero		1


	//----- nvinfo : EIATTR_EXTERNS
	.align		4
        /*0034*/ 	.byte	0x04, 0x0f
        /*0036*/ 	.short	(.L_37 - .L_36)


	//   ....[0]....
	.align		4
.L_36:
        /*0038*/ 	.word	index@(__assertfail)


	//----- nvinfo : EIATTR_MERCURY_ISA_VERSION
	.align		4
.L_37:
        /*003c*/ 	.byte	0x03, 0x5f
        /*003e*/ 	.short	0x0101


	//----- nvinfo : EIATTR_INT_WARP_WIDE_INSTR_OFFSETS
	.align		4
        /*0040*/ 	.byte	0x04, 0x31
        /*0042*/ 	.short	(.L_39 - .L_38)


	//   ....[0]....
.L_38:
        /*0044*/ 	.word	0x00004610


	//   ....[1]....
        /*0048*/ 	.word	0x00004630


	//   ....[2]....
        /*004c*/ 	.word	0x00004660


	//   ....[3]....
        /*0050*/ 	.word	0x000051a0


	//   ....[4]....
        /*0054*/ 	.word	0x00005210


	//   ....[5]....
        /*0058*/ 	.word	0x000052e0


	//   ....[6]....
        /*005c*/ 	.word	0x00005390


	//----- nvinfo : EIATTR_COOP_GROUP_MASK_REGIDS
	.align		4
.L_39:
        /*0060*/ 	.byte	0x04, 0x29
        /*0062*/ 	.short	(.L_41 - .L_40)


	//   ....[0]....
.L_40:
        /*0064*/ 	.word	0xffffffff


	//   ....[1]....
        /*0068*/ 	.word	0xffffffff


	//   ....[2]....
        /*006c*/ 	.word	0xffffffff


	//   ....[3]....
        /*0070*/ 	.word	0xffffffff


	//   ....[4]....
        /*0074*/ 	.word	0xffffffff


	//   ....[5]....
        /*0078*/ 	.word	0xffffffff


	//   ....[6]....
        /*007c*/ 	.word	0xffffffff


	//   ....[7]....
        /*0080*/ 	.word	0xffffffff


	//   ....[8]....
        /*0084*/ 	.word	0xffffffff


	//   ....[9]....
        /*0088*/ 	.word	0xffffffff


	//   ....[10]....
        /*008c*/ 	.word	0xffffffff


	//   ....[11]....
        /*0090*/ 	.word	0xffffffff


	//   ....[12]....
        /*0094*/ 	.word	0xffffffff


	//   ....[13]....
        /*0098*/ 	.word	0xffffffff


	//----- nvinfo : EIATTR_COOP_GROUP_INSTR_OFFSETS
	.align		4
.L_41:
        /*009c*/ 	.byte	0x04, 0x28
        /*009e*/ 	.short	(.L_43 - .L_42)


	//   ....[0]....
.L_42:
        /*00a0*/ 	.word	0x00000080


	//   ....[1]....
        /*00a4*/ 	.word	0x000004f0


	//   ....[2]....
        /*00a8*/ 	.word	0x00000870


	//   ....[3]....
        /*00ac*/ 	.word	0x000009d0


	//   ....[4]....
        /*00b0*/ 	.word	0x00000ad0


	//   ....[5]....
        /*00b4*/ 	.word	0x00000c40


	//   ....[6]....
        /*00b8*/ 	.word	0x00000de0


	//   ....[7]....
        /*00bc*/ 	.word	0x00000f90


	//   ....[8]....
        /*00c0*/ 	.word	0x000022c0


	//   ....[9]....
        /*00c4*/ 	.word	0x000038e0


	//   ....[10]....
        /*00c8*/ 	.word	0x00003af0


	//   ....[11]....
        /*00cc*/ 	.word	0x00003b20


	//   ....[12]....
        /*00d0*/ 	.word	0x000044f0


	//   ....[13]....
        /*00d4*/ 	.word	0x00004720


	//----- nvinfo : EIATTR_VRC_CTA_INIT_COUNT
	.align		4
.L_43:
        /*00d8*/ 	.byte	0x02, 0x4a
        /*00da*/ 	.byte	0x80
	.zero		1


	//----- nvinfo : EIATTR_SYSCALL_OFFSETS
	.align		4
        /*00dc*/ 	.byte	0x04, 0x46
        /*00de*/ 	.short	(.L_45 - .L_44)


	//   ....[0]....
.L_44:
        /*00e0*/ 	.word	0x00005fa0


	//   ....[1]....
        /*00e4*/ 	.word	0x000060e0


	//   ....[2]....
        /*00e8*/ 	.word	0x00006910


	//   ....[3]....
        /*00ec*/ 	.word	0x000076a0


	//----- nvinfo : EIATTR_MBARRIER_INSTR_OFFSETS
	.align		4
.L_45:
        /*00f0*/ 	.byte	0x04, 0x39
        /*00f2*/ 	.short	(.L_47 - .L_46)


	//   ....[0]....
.L_46:
        /*00f4*/ 	.word	0x00000630
        /*00f8*/ 	.word	0x000000ff
        /*00fc*/ 	.word	0x00000000
        /*0100*/ 	.short	0x0100
        /*0102*/ 	.byte	0x04
	.zero		1


	//   ....[1]....
        /*0104*/ 	.word	0x00000640
        /*0108*/ 	.word	0x000000ff
        /*010c*/ 	.word	0x00000088
        /*0110*/ 	.short	0x0100
        /*0112*/ 	.byte	0x04
	.zero		1


	//   ....[2]....
        /*0114*/ 	.word	0x00000650
        /*0118*/ 	.word	0x000000ff
        /*011c*/ 	.word	0x00000008
        /*0120*/ 	.short	0x0100
        /*0122*/ 	.byte	0x04
	.zero		1


	//   ....[3]....
        /*0124*/ 	.word	0x00000660
        /*0128*/ 	.word	0x000000ff
        /*012c*/ 	.word	0x00000090
        /*0130*/ 	.short	0x0100
        /*0132*/ 	.byte	0x04
	.zero		1


	//   ....[4]....
        /*0134*/ 	.word	0x00000670
        /*0138*/ 	.word	0x000000ff
        /*013c*/ 	.word	0x00000010
        /*0140*/ 	.short	0x0100
        /*0142*/ 	.byte	0x04
	.zero		1


	//   ....[5]....
        /*0144*/ 	.word	0x00000680
        /*0148*/ 	.word	0x000000ff
        /*014c*/ 	.word	0x00000098
        /*0150*/ 	.short	0x0100
        /*0152*/ 	.byte	0x04
	.zero		1


	//   ....[6]....
        /*0154*/ 	.word	0x00000690
        /*0158*/ 	.word	0x000000ff
        /*015c*/ 	.word	0x00000018
        /*0160*/ 	.short	0x0100
        /*0162*/ 	.byte	0x04
	.zero		1


	//   ....[7]....
        /*0164*/ 	.word	0x000006a0
        /*0168*/ 	.word	0x000000ff
        /*016c*/ 	.word	0x000000a0
        /*0170*/ 	.short	0x0100
        /*0172*/ 	.byte	0x04
	.zero		1


	//   ....[8]....
        /*0174*/ 	.word	0x000006b0
        /*0178*/ 	.word	0x000000ff
        /*017c*/ 	.word	0x00000020
        /*0180*/ 	.short	0x0100
        /*0182*/ 	.byte	0x04
	.zero		1


	//   ....[9]....
        /*0184*/ 	.word	0x000006c0
        /*0188*/ 	.word	0x000000ff
        /*018c*/ 	.word	0x000000a8
        /*0190*/ 	.short	0x0100
        /*0192*/ 	.byte	0x04
	.zero		1


	//   ....[10]....
        /*0194*/ 	.word	0x000006d0
        /*0198*/ 	.word	0x000000ff
        /*019c*/ 	.word	0x00000028
        /*01a0*/ 	.short	0x0100
        /*01a2*/ 	.byte	0x04
	.zero		1


	//   ....[11]....
        /*01a4*/ 	.word	0x000006e0
        /*01a8*/ 	.word	0x000000ff
        /*01ac*/ 	.word	0x000000b0
        /*01b0*/ 	.short	0x0100
        /*01b2*/ 	.byte	0x04
	.zero		1


	//   ....[12]....
        /*01b4*/ 	.word	0x000006f0
        /*01b8*/ 	.word	0x000000ff
        /*01bc*/ 	.word	0x00000030
        /*01c0*/ 	.short	0x0100
        /*01c2*/ 	.byte	0x04
	.zero		1


	//   ....[13]....
        /*01c4*/ 	.word	0x00000700
        /*01c8*/ 	.word	0x000000ff
        /*01cc*/ 	.word	0x000000b8
        /*01d0*/ 	.short	0x0100
        /*01d2*/ 	.byte	0x04
	.zero		1


	//   ....[14]....
        /*01d4*/ 	.word	0x00000710
        /*01d8*/ 	.word	0x000000ff
        /*01dc*/ 	.word	0x00000038
        /*01e0*/ 	.short	0x0100
        /*01e2*/ 	.byte	0x04
	.zero		1


	//   ....[15]....
        /*01e4*/ 	.word	0x00000720
        /*01e8*/ 	.word	0x000000ff
        /*01ec*/ 	.word	0x000000c0
        /*01f0*/ 	.short	0x0100
        /*01f2*/ 	.byte	0x04
	.zero		1


	//   ....[16]....
        /*01f4*/ 	.word	0x00000730
        /*01f8*/ 	.word	0x000000ff
        /*01fc*/ 	.word	0x00000040
        /*0200*/ 	.short	0x0100
        /*0202*/ 	.byte	0x04
	.zero		1


	//   ....[17]....
        /*0204*/ 	.word	0x00000740
        /*0208*/ 	.word	0x000000ff
        /*020c*/ 	.word	0x000000c8
        /*0210*/ 	.short	0x0100
        /*0212*/ 	.byte	0x04
	.zero		1


	//   ....[18]....
        /*0214*/ 	.word	0x00000750
        /*0218*/ 	.word	0x000000ff
        /*021c*/ 	.word	0x00000048
        /*0220*/ 	.short	0x0100
        /*0222*/ 	.byte	0x04
	.zero		1


	//   ....[19]....
        /*0224*/ 	.word	0x00000760
        /*0228*/ 	.word	0x000000ff
        /*022c*/ 	.word	0x000000d0
        /*0230*/ 	.short	0x0100
        /*0232*/ 	.byte	0x04
	.zero		1


	//   ....[20]....
        /*0234*/ 	.word	0x00000770
        /*0238*/ 	.word	0x000000ff
        /*023c*/ 	.word	0x00000050
        /*0240*/ 	.short	0x0100
        /*0242*/ 	.byte	0x04
	.zero		1


	//   ....[21]....
        /*0244*/ 	.word	0x00000780
        /*0248*/ 	.word	0x000000ff
        /*024c*/ 	.word	0x000000d8
        /*0250*/ 	.short	0x0100
        /*0252*/ 	.byte	0x04
	.zero		1


	//   ....[22]....
        /*0254*/ 	.word	0x00000790
        /*0258*/ 	.word	0x000000ff
        /*025c*/ 	.word	0x00000058
        /*0260*/ 	.short	0x0100
        /*0262*/ 	.byte	0x04
	.zero		1


	//   ....[23]....
        /*0264*/ 	.word	0x000007a0
        /*0268*/ 	.word	0x000000ff
        /*026c*/ 	.word	0x000000e0
        /*0270*/ 	.short	0x0100
        /*0272*/ 	.byte	0x04
	.zero		1


	//   ....[24]....
        /*0274*/ 	.word	0x000007b0
        /*0278*/ 	.word	0x000000ff
        /*027c*/ 	.word	0x00000060
        /*0280*/ 	.short	0x0100
        /*0282*/ 	.byte	0x04
	.zero		1


	//   ....[25]....
        /*0284*/ 	.word	0x000007c0
        /*0288*/ 	.word	0x000000ff
        /*028c*/ 	.word	0x000000e8
        /*0290*/ 	.short	0x0100
        /*0292*/ 	.byte	0x04
	.zero		1


	//   ....[26]....
        /*0294*/ 	.word	0x000007d0
        /*0298*/ 	.word	0x000000ff
        /*029c*/ 	.word	0x00000068
        /*02a0*/ 	.short	0x0100
        /*02a2*/ 	.byte	0x04
	.zero		1


	//   ....[27]....
        /*02a4*/ 	.word	0x000007e0
        /*02a8*/ 	.word	0x000000ff
        /*02ac*/ 	.word	0x000000f0
        /*02b0*/ 	.short	0x0100
        /*02b2*/ 	.byte	0x04
	.zero		1


	//   ....[28]....
        /*02b4*/ 	.word	0x000007f0
        /*02b8*/ 	.word	0x000000ff
        /*02bc*/ 	.word	0x00000070
        /*02c0*/ 	.short	0x0100
        /*02c2*/ 	.byte	0x04
	.zero		1


	//   ....[29]....
        /*02c4*/ 	.word	0x00000800
        /*02c8*/ 	.word	0x000000ff
        /*02cc*/ 	.word	0x000000f8
        /*02d0*/ 	.short	0x0100
        /*02d2*/ 	.byte	0x04
	.zero		1


	//   ....[30]....
        /*02d4*/ 	.word	0x00000810
        /*02d8*/ 	.word	0x000000ff
        /*02dc*/ 	.word	0x00000078
        /*02e0*/ 	.short	0x0100
        /*02e2*/ 	.byte	0x04
	.zero		1


	//   ....[31]....
        /*02e4*/ 	.word	0x00000820
        /*02e8*/ 	.word	0x000000ff
        /*02ec*/ 	.word	0x00000100
        /*02f0*/ 	.short	0x0100
        /*02f2*/ 	.byte	0x04
	.zero		1


	//   ....[32]....
        /*02f4*/ 	.word	0x00000830
        /*02f8*/ 	.word	0x000000ff
        /*02fc*/ 	.word	0x00000080
        /*0300*/ 	.short	0x0100
        /*0302*/ 	.byte	0x04
	.zero		1


	//   ....[33]....
        /*0304*/ 	.word	0x00000840
        /*0308*/ 	.word	0x000000ff
        /*030c*/ 	.word	0x00000108
        /*0310*/ 	.short	0x0100
        /*0312*/ 	.byte	0x04
	.zero		1


	//   ....[34]....
        /*0314*/ 	.word	0x00000980
        /*0318*/ 	.word	0x000000ff
        /*031c*/ 	.word	0x00000110
        /*0320*/ 	.short	0x0100
        /*0322*/ 	.byte	0x04
	.zero		1


	//   ....[35]....
        /*0324*/ 	.word	0x00000990
        /*0328*/ 	.word	0x000000ff
        /*032c*/ 	.word	0x00000120
        /*0330*/ 	.short	0x0100
        /*0332*/ 	.byte	0x04
	.zero		1


	//   ....[36]....
        /*0334*/ 	.word	0x000009a0
        /*0338*/ 	.word	0x000000ff
        /*033c*/ 	.word	0x00000118
        /*0340*/ 	.short	0x0100
        /*0342*/ 	.byte	0x04
	.zero		1


	//   ....[37]....
        /*0344*/ 	.word	0x000009b0
        /*0348*/ 	.word	0x000000ff
        /*034c*/ 	.word	0x00000128
        /*0350*/ 	.short	0x0100
        /*0352*/ 	.byte	0x04
	.zero		1


	//   ....[38]....
        /*0354*/ 	.word	0x00000aa0
        /*0358*/ 	.word	0x000000ff
        /*035c*/ 	.word	0x00000130
        /*0360*/ 	.short	0x0100
        /*0362*/ 	.byte	0x06
	.zero		1


	//   ....[39]....
        /*0364*/ 	.word	0x00000ab0
        /*0368*/ 	.word	0x000000ff
        /*036c*/ 	.word	0x00000138
        /*0370*/ 	.short	0x0100
        /*0372*/ 	.byte	0x06
	.zero		1


	//   ....[40]....
        /*0374*/ 	.word	0x00000bf0
        /*0378*/ 	.word	0x000000ff
        /*037c*/ 	.word	0x00000140
        /*0380*/ 	.short	0x0100
        /*0382*/ 	.byte	0x06
	.zero		1


	//   ....[41]....
        /*0384*/ 	.word	0x00000c00
        /*0388*/ 	.word	0x000000ff
        /*038c*/ 	.word	0x00000150
        /*0390*/ 	.short	0x0100
        /*0392*/ 	.byte	0x06
	.zero		1


	//   ....[42]....
        /*0394*/ 	.word	0x00000c10
        /*0398*/ 	.word	0x000000ff
        /*039c*/ 	.word	0x00000148
        /*03a0*/ 	.short	0x0100
        /*03a2*/ 	.byte	0x06
	.zero		1


	//   ....[43]....
        /*03a4*/ 	.word	0x00000c20
        /*03a8*/ 	.word	0x000000ff
        /*03ac*/ 	.word	0x00000158
        /*03b0*/ 	.short	0x0100
        /*03b2*/ 	.byte	0x06
	.zero		1


	//   ....[44]....
        /*03b4*/ 	.word	0x00000d50
        /*03b8*/ 	.word	0x000000ff
        /*03bc*/ 	.word	0x00000160
        /*03c0*/ 	.short	0x0100
        /*03c2*/ 	.byte	0x04
	.zero		1


	//   ....[45]....
        /*03c4*/ 	.word	0x00000d60
        /*03c8*/ 	.word	0x000000ff
        /*03cc*/ 	.word	0x00000180
        /*03d0*/ 	.short	0x0100
        /*03d2*/ 	.byte	0x04
	.zero		1


	//   ....[46]....
        /*03d4*/ 	.word	0x00000d70
        /*03d8*/ 	.word	0x000000ff
        /*03dc*/ 	.word	0x00000168
        /*03e0*/ 	.short	0x0100
        /*03e2*/ 	.byte	0x04
	.zero		1


	//   ....[47]....
        /*03e4*/ 	.word	0x00000d80
        /*03e8*/ 	.word	0x000000ff
        /*03ec*/ 	.word	0x00000188
        /*03f0*/ 	.short	0x0100
        /*03f2*/ 	.byte	0x04
	.zero		1


	//   ....[48]....
        /*03f4*/ 	.word	0x00000d90
        /*03f8*/ 	.word	0x000000ff
        /*03fc*/ 	.word	0x00000170
        /*0400*/ 	.short	0x0100
        /*0402*/ 	.byte	0x04
	.zero		1


	//   ....[49]....
        /*0404*/ 	.word	0x00000da0
        /*0408*/ 	.word	0x000000ff
        /*040c*/ 	.word	0x00000190
        /*0410*/ 	.short	0x0100
        /*0412*/ 	.byte	0x04
	.zero		1


	//   ....[50]....
        /*0414*/ 	.word	0x00000db0
        /*0418*/ 	.word	0x000000ff
        /*041c*/ 	.word	0x00000178
        /*0420*/ 	.short	0x0100
        /*0422*/ 	.byte	0x04
	.zero		1


	//   ....[51]....
        /*0424*/ 	.word	0x00000dc0
        /*0428*/ 	.word	0x000000ff
        /*042c*/ 	.word	0x00000198
        /*0430*/ 	.short	0x0100
        /*0432*/ 	.byte	0x04
	.zero		1


	//   ....[52]....
        /*0434*/ 	.word	0x00000eb0
        /*0438*/ 	.word	0x000000ff
        /*043c*/ 	.word	0x000001a0
        /*0440*/ 	.short	0x0100
        /*0442*/ 	.byte	0x04
	.zero		1


	//   ....[53]....
        /*0444*/ 	.word	0x00000ec0
        /*0448*/ 	.word	0x000000ff
        /*044c*/ 	.word	0x000001b0
        /*0450*/ 	.short	0x0100
        /*0452*/ 	.byte	0x04
	.zero		1


	//   ....[54]....
        /*0454*/ 	.word	0x00000ed0
        /*0458*/ 	.word	0x000000ff
        /*045c*/ 	.word	0x000001a8
        /*0460*/ 	.short	0x0100
        /*0462*/ 	.byte	0x04
	.zero		1


	//   ....[55]....
        /*0464*/ 	.word	0x00000ee0
        /*0468*/ 	.word	0x000000ff
        /*046c*/ 	.word	0x000001b8
        /*0470*/ 	.short	0x0100
        /*0472*/ 	.byte	0x04
	.zero		1


	//   ....[56]....
        /*0474*/ 	.word	0x00001b70
        /*0478*/ 	.word	0x00000000
        /*047c*/ 	.word	0x000001b0
        /*0480*/ 	.short	0x010a
        /*0482*/ 	.byte	0xff
	.zero		1


	//   ....[57]....
        /*0484*/ 	.word	0x00001b90
        /*0488*/ 	.word	0x00000000
        /*048c*/ 	.word	0x000001a0
        /*0490*/ 	.short	0x0101
        /*0492*/ 	.byte	0xff
	.zero		1


	//   ....[58]....
        /*0494*/ 	.word	0x00001c50
        /*0498*/ 	.word	0x000000ff
        /*049c*/ 	.word	0x00000088
        /*04a0*/ 	.short	0x010a
        /*04a2*/ 	.byte	0x04
	.zero		1


	//   ....[59]....
        /*04a4*/ 	.word	0x00001cd0
        /*04a8*/ 	.word	0x000000ff
        /*04ac*/ 	.word	0x00000088
        /*04b0*/ 	.short	0x010a
        /*04b2*/ 	.byte	0x21
	.zero		1


	//   ....[60]....
        /*04b4*/ 	.word	0x00001e60
        /*04b8*/ 	.word	0x000000ff
        /*04bc*/ 	.word	0x00000088
        /*04c0*/ 	.short	0x010a
        /*04c2*/ 	.byte	0x08
	.zero		1


	//   ....[61]....
        /*04c4*/ 	.word	0x00001f80
        /*04c8*/ 	.word	0x000000ff
        /*04cc*/ 	.word	0x00000138
        /*04d0*/ 	.short	0x0101
        /*04d2*/ 	.byte	0x07
	.zero		1


	//   ....[62]....
        /*04d4*/ 	.word	0x00001fa0
        /*04d8*/ 	.word	0x000000ff
        /*04dc*/ 	.word	0x00000088
        /*04e0*/ 	.short	0x010a
        /*04e2*/ 	.byte	0x04
	.zero		1


	//   ....[63]....
        /*04e4*/ 	.word	0x00002020
        /*04e8*/ 	.word	0x000000ff
        /*04ec*/ 	.word	0x00000088
        /*04f0*/ 	.short	0x010a
        /*04f2*/ 	.byte	0x11
	.zero		1


	//   ....[64]....
        /*04f4*/ 	.word	0x000021b0
        /*04f8*/ 	.word	0x000000ff
        /*04fc*/ 	.word	0x00000088
        /*0500*/ 	.short	0x010a
        /*0502*/ 	.byte	0x06
	.zero		1


	//   ....[65]....
        /*0504*/ 	.word	0x000022f0
        /*0508*/ 	.word	0x00000003
        /*050c*/ 	.word	0x00000140
        /*0510*/ 	.short	0x010a
        /*0512*/ 	.byte	0xff
	.zero		1


	//   ....[66]....
        /*0514*/ 	.word	0x00002440
        /*0518*/ 	.word	0x00000000
        /*051c*/ 	.word	0x00000000
        /*0520*/ 	.short	0x0101
        /*0522*/ 	.byte	0xff
	.zero		1


	//   ....[67]....
        /*0524*/ 	.word	0x000029e0
        /*0528*/ 	.word	0x000000ff
        /*052c*/ 	.word	0x00000000
        /*0530*/ 	.short	0x010a
        /*0532*/ 	.byte	0x04
	.zero		1


	//   ....[68]....
        /*0534*/ 	.word	0x00002a70
        /*0538*/ 	.word	0x000000ff
        /*053c*/ 	.word	0x00000000
        /*0540*/ 	.short	0x010a
        /*0542*/ 	.byte	0x05
	.zero		1


	//   ....[69]....
        /*0544*/ 	.word	0x00002b00
        /*0548*/ 	.word	0x000000ff
        /*054c*/ 	.word	0x00000000
        /*0550*/ 	.short	0x010a
        /*0552*/ 	.byte	0x05
	.zero		1


	//   ....[70]....
        /*0554*/ 	.word	0x00002b90
        /*0558*/ 	.word	0x000000ff
        /*055c*/ 	.word	0x00000000
        /*0560*/ 	.short	0x010a
        /*0562*/ 	.byte	0x05
	.zero		1


	//   ....[71]....
        /*0564*/ 	.word	0x00002c20
        /*0568*/ 	.word	0x000000ff
        /*056c*/ 	.word	0x00000000
        /*0570*/ 	.short	0x010a
        /*0572*/ 	.byte	0x05
	.zero		1


	//   ....[72]....
        /*0574*/ 	.word	0x00002cb0
        /*0578*/ 	.word	0x000000ff
        /*057c*/ 	.word	0x00000000
        /*0580*/ 	.short	0x010a
        /*0582*/ 	.byte	0x05
	.zero		1


	//   ....[73]....
        /*0584*/ 	.word	0x00002d40
        /*0588*/ 	.word	0x000000ff
        /*058c*/ 	.word	0x00000000
        /*0590*/ 	.short	0x010a
        /*0592*/ 	.byte	0x05
	.zero		1


	//   ....[74]....
        /*0594*/ 	.word	0x00002dd0
        /*0598*/ 	.word	0x000000ff
        /*059c*/ 	.word	0x00000000
        /*05a0*/ 	.short	0x010a
        /*05a2*/ 	.byte	0x05
	.zero		1


	//   ....[75]....
        /*05a4*/ 	.word	0x00002e60
        /*05a8*/ 	.word	0x000000ff
        /*05ac*/ 	.word	0x00000000
        /*05b0*/ 	.short	0x010a
        /*05b2*/ 	.byte	0x05
	.zero		1


	//   ....[76]....
        /*05b4*/ 	.word	0x00002ef0
        /*05b8*/ 	.word	0x000000ff
        /*05bc*/ 	.word	0x00000000
        /*05c0*/ 	.short	0x010a
        /*05c2*/ 	.byte	0x05
	.zero		1


	//   ....[77]....
        /*05c4*/ 	.word	0x00002f80
        /*05c8*/ 	.word	0x000000ff
        /*05cc*/ 	.word	0x00000000
        /*05d0*/ 	.short	0x010a
        /*05d2*/ 	.byte	0x05
	.zero		1


	//   ....[78]....
        /*05d4*/ 	.word	0x00003010
        /*05d8*/ 	.word	0x000000ff
        /*05dc*/ 	.word	0x00000000
        /*05e0*/ 	.short	0x010a
        /*05e2*/ 	.byte	0x05
	.zero		1


	//   ....[79]....
        /*05e4*/ 	.word	0x000030a0
        /*05e8*/ 	.word	0x000000ff
        /*05ec*/ 	.word	0x00000000
        /*05f0*/ 	.short	0x010a
        /*05f2*/ 	.byte	0x05
	.zero		1


	//   ....[80]....
        /*05f4*/ 	.word	0x00003130
        /*05f8*/ 	.word	0x000000ff
        /*05fc*/ 	.word	0x00000000
        /*0600*/ 	.short	0x010a
        /*0602*/ 	.byte	0x05
	.zero		1


	//   ....[81]....
        /*0604*/ 	.word	0x000031c0
        /*0608*/ 	.word	0x000000ff
        /*060c*/ 	.word	0x00000000
        /*0610*/ 	.short	0x010a
        /*0612*/ 	.byte	0x05
	.zero		1


	//   ....[82]....
        /*0614*/ 	.word	0x00003250
        /*0618*/ 	.word	0x000000ff
        /*061c*/ 	.word	0x00000000
        /*0620*/ 	.short	0x010a
        /*0622*/ 	.byte	0x05
	.zero		1


	//   ....[83]....
        /*0624*/ 	.word	0x000032f0
        /*0628*/ 	.word	0x00000000
        /*062c*/ 	.word	0x00000000
        /*0630*/ 	.short	0x010a
        /*0632*/ 	.byte	0xff
	.zero		1


	//   ....[84]....
        /*0634*/ 	.word	0x00003430
        /*0638*/ 	.word	0x00000002
        /*063c*/ 	.word	0x000001a0
        /*0640*/ 	.short	0x010a
        /*0642*/ 	.byte	0xff
	.zero		1


	//   ....[85]....
        /*0644*/ 	.word	0x00003490
        /*0648*/ 	.word	0x00000004
        /*064c*/ 	.word	0x00000000
        /*0650*/ 	.short	0x0101
        /*0652*/ 	.byte	0xff
	.zero		1


	//   ....[86]....
        /*0654*/ 	.word	0x000034b0
        /*0658*/ 	.word	0x000000ff
        /*065c*/ 	.word	0x00000150
        /*0660*/ 	.short	0x010a
        /*0662*/ 	.byte	0x04
	.zero		1


	//   ....[87]....
        /*0664*/ 	.word	0x000035d0
        /*0668*/ 	.word	0x00000002
        /*066c*/ 	.word	0x00000140
        /*0670*/ 	.short	0x010a
        /*0672*/ 	.byte	0xff
	.zero		1


	//   ....[88]....
        /*0674*/ 	.word	0x000036e0
        /*0678*/ 	.word	0x00000002
        /*067c*/ 	.word	0x00000000
        /*0680*/ 	.short	0x0101
        /*0682*/ 	.byte	0xff
	.zero		1


	//   ....[89]....
        /*0684*/ 	.word	0x00003770
        /*0688*/ 	.word	0x000000ff
        /*068c*/ 	.word	0x00000150
        /*0690*/ 	.short	0x0106
        /*0692*/ 	.byte	0x04
	.zero		1


	//   ....[90]....
        /*0694*/ 	.word	0x00003790
        /*0698*/ 	.word	0x000000ff
        /*069c*/ 	.word	0x00000150
        /*06a0*/ 	.short	0x010a
        /*06a2*/ 	.byte	0x04
	.zero		1


	//   ....[91]....
        /*06a4*/ 	.word	0x00003820
        /*06a8*/ 	.word	0x000000ff
        /*06ac*/ 	.word	0x00000150
        /*06b0*/ 	.short	0x0106
        /*06b2*/ 	.byte	0x07
	.zero		1


	//   ....[92]....
        /*06b4*/ 	.word	0x00003860
        /*06b8*/ 	.word	0x00000000
        /*06bc*/ 	.word	0x00000150
        /*06c0*/ 	.short	0x010a
        /*06c2*/ 	.byte	0xff
	.zero		1


	//   ....[93]....
        /*06c4*/ 	.word	0x00003d80
        /*06c8*/ 	.word	0x00000000
        /*06cc*/ 	.word	0x00000140
        /*06d0*/ 	.short	0x010a
        /*06d2*/ 	.byte	0xff
	.zero		1


	//   ....[94]....
        /*06d4*/ 	.word	0x00003e80
        /*06d8*/ 	.word	0x00000003
        /*06dc*/ 	.word	0x00000000
        /*06e0*/ 	.short	0x0101
        /*06e2*/ 	.byte	0xff
	.zero		1


	//   ....[95]....
        /*06e4*/ 	.word	0x00003e90
        /*06e8*/ 	.word	0x000000ff
        /*06ec*/ 	.word	0x00000000
        /*06f0*/ 	.short	0x010a
        /*06f2*/ 	.byte	0x04
	.zero		1


	//   ....[96]....
        /*06f4*/ 	.word	0x00003f10
        /*06f8*/ 	.word	0x000000ff
        /*06fc*/ 	.word	0x00000180
        /*0700*/ 	.short	0x010a
        /*0702*/ 	.byte	0x17
	.zero		1


	//   ....[97]....
        /*0704*/ 	.word	0x00003ff0
        /*0708*/ 	.word	0x000000ff
        /*070c*/ 	.word	0x00000000
        /*0710*/ 	.short	0x010a
        /*0712*/ 	.byte	0x05
	.zero		1


	//   ....[98]....
        /*0714*/ 	.word	0x00004130
        /*0718*/ 	.word	0x000000ff
        /*071c*/ 	.word	0x00000000
        /*0720*/ 	.short	0x010a
        /*0722*/ 	.byte	0x04
	.zero		1


	//   ....[99]....
        /*0724*/ 	.word	0x00004320
        /*0728*/ 	.word	0x000000ff
        /*072c*/ 	.word	0x00000000
        /*0730*/ 	.short	0x010a
        /*0732*/ 	.byte	0x04
	.zero		1


	//   ....[100]....
        /*0734*/ 	.word	0x000043b0
        /*0738*/ 	.word	0x000000ff
        /*073c*/ 	.word	0x00000000
        /*0740*/ 	.short	0x010a
        /*0742*/ 	.byte	0x05
	.zero		1


	//   ....[101]....
        /*0744*/ 	.word	0x00004440
        /*0748*/ 	.word	0x000000ff
        /*074c*/ 	.word	0x00000000
        /*0750*/ 	.short	0x010a
        /*0752*/ 	.byte	0x05
	.zero		1


	//   ....[102]....
        /*0754*/ 	.word	0x000044d0
        /*0758*/ 	.word	0x000000ff
        /*075c*/ 	.word	0x00000000
        /*0760*/ 	.short	0x010a
        /*0762*/ 	.byte	0x04
	.zero		1


	//   ....[103]....
        /*0764*/ 	.word	0x000049a0
        /*0768*/ 	.word	0x0000000c
        /*076c*/ 	.word	0x00000140
        /*0770*/ 	.short	0x010a
        /*0772*/ 	.byte	0xff
	.zero		1


	//   ....[104]....
        /*0774*/ 	.word	0x00004b10
        /*0778*/ 	.word	0x00000000
        /*077c*/ 	.word	0x00000000
        /*0780*/ 	.short	0x0101
        /*0782*/ 	.byte	0xff
	.zero		1


	//   ....[105]....
        /*0784*/ 	.word	0x00004fa0
        /*0788*/ 	.word	0x000000ff
        /*078c*/ 	.word	0x00000138
        /*0790*/ 	.short	0x010a
        /*0792*/ 	.byte	0x15
	.zero		1


	//   ....[106]....
        /*0794*/ 	.word	0x00005120
        /*0798*/ 	.word	0x000000ff
        /*079c*/ 	.word	0x00000120
        /*07a0*/ 	.short	0x010a
        /*07a2*/ 	.byte	0x15
	.zero		1


	//   ....[107]....
        /*07a4*/ 	.word	0x00005290
        /*07a8*/ 	.word	0x000000ff
        /*07ac*/ 	.word	0x00000110
        /*07b0*/ 	.short	0x010b
        /*07b2*/ 	.byte	0x15
	.zero		1


	//   ....[108]....
        /*07b4*/ 	.word	0x000052a0
        /*07b8*/ 	.word	0x000000ff
        /*07bc*/ 	.word	0x00000000
        /*07c0*/ 	.short	0x0101
        /*07c2*/ 	.byte	0x22
	.zero		1


	//   ....[109]....
        /*07c4*/ 	.word	0x000052b0
        /*07c8*/ 	.word	0x000000ff
        /*07cc*/ 	.word	0x00000128
        /*07d0*/ 	.short	0x010a
        /*07d2*/ 	.byte	0x15
	.zero		1


	//   ....[110]....
        /*07d4*/ 	.word	0x00005490
        /*07d8*/ 	.word	0x000000ff
        /*07dc*/ 	.word	0x00000118
        /*07e0*/ 	.short	0x010b
        /*07e2*/ 	.byte	0x15
	.zero		1


	//   ....[111]....
        /*07e4*/ 	.word	0x000054a0
        /*07e8*/ 	.word	0x000000ff
        /*07ec*/ 	.word	0x00000000
        /*07f0*/ 	.short	0x0101
        /*07f2*/ 	.byte	0x21
	.zero		1


	//   ....[112]....
        /*07f4*/ 	.word	0x000054d0
        /*07f8*/ 	.word	0x000000ff
        /*07fc*/ 	.word	0x00000120
        /*0800*/ 	.short	0x010a
        /*0802*/ 	.byte	0x15
	.zero		1


	//   ....[113]....
        /*0804*/ 	.word	0x00005510
        /*0808*/ 	.word	0x00000000
        /*080c*/ 	.word	0x00000128
        /*0810*/ 	.short	0x010a
        /*0812*/ 	.byte	0xff
	.zero		1


	//   ....[114]....
        /*0814*/ 	.word	0x00005840
        /*0818*/ 	.word	0x00000003
        /*081c*/ 	.word	0x00000140
        /*0820*/ 	.short	0x010a
        /*0822*/ 	.byte	0xff
	.zero		1


	//   ....[115]....
        /*0824*/ 	.word	0x000059c0
        /*0828*/ 	.word	0x00000000
        /*082c*/ 	.word	0x00000000
        /*0830*/ 	.short	0x0101
        /*0832*/ 	.byte	0xff
	.zero		1


	//   ....[116]....
        /*0834*/ 	.word	0x00006500
        /*0838*/ 	.word	0x00000002
        /*083c*/ 	.word	0x00000110
        /*0840*/ 	.short	0x010a
        /*0842*/ 	.byte	0xff
	.zero		1


	//   ....[117]....
        /*0844*/ 	.word	0x00006570
        /*0848*/ 	.word	0x00000064
        /*084c*/ 	.word	0x00000160
        /*0850*/ 	.short	0x010a
        /*0852*/ 	.byte	0xff
	.zero		1


	//   ....[118]....
        /*0854*/ 	.word	0x00006660
        /*0858*/ 	.word	0x00000002
        /*085c*/ 	.word	0x00000110
        /*0860*/ 	.short	0x010a
        /*0862*/ 	.byte	0xff
	.zero		1


	//   ....[119]....
        /*0864*/ 	.word	0x00006770
        /*0868*/ 	.word	0x00000000
        /*086c*/ 	.word	0x00000000
        /*0870*/ 	.short	0x0101
        /*0872*/ 	.byte	0xff
	.zero		1


	//   ....[120]....
        /*0874*/ 	.word	0x000067f0
        /*0878*/ 	.word	0x00000064
        /*087c*/ 	.word	0x00000160
        /*0880*/ 	.short	0x010a
        /*0882*/ 	.byte	0xff
	.zero		1


	//   ....[121]....
        /*0884*/ 	.word	0x00007340
        /*0888*/ 	.word	0x0000006d
        /*088c*/ 	.word	0x00000110
        /*0890*/ 	.short	0x010a
        /*0892*/ 	.byte	0xff
	.zero		1


	//   ....[122]....
        /*0894*/ 	.word	0x00007410
        /*0898*/ 	.word	0x0000006d
        /*089c*/ 	.word	0x00000110
        /*08a0*/ 	.short	0x010a
        /*08a2*/ 	.byte	0xff
	.zero		1


	//   ....[123]....
        /*08a4*/ 	.word	0x00007520
        /*08a8*/ 	.word	0x00000000
        /*08ac*/ 	.word	0x00000000
        /*08b0*/ 	.short	0x0101
        /*08b2*/ 	.byte	0xff
	.zero		1


	//   ....[124]....
        /*08b4*/ 	.word	0x000079b0
        /*08b8*/ 	.word	0x000000ff
        /*08bc*/ 	.word	0x00000000
        /*08c0*/ 	.short	0x0101
        /*08c2*/ 	.byte	0x04
	.zero		1


	//   ....[125]....
        /*08c4*/ 	.word	0x000081c0
        /*08c8*/ 	.word	0x00000000
        /*08cc*/ 	.word	0x000001b0
        /*08d0*/ 	.short	0x010a
        /*08d2*/ 	.byte	0xff
	.zero		1


	//   ....[126]....
        /*08d4*/ 	.word	0x00008220
        /*08d8*/ 	.word	0x00000000
        /*08dc*/ 	.word	0x00000088
        /*08e0*/ 	.short	0x010a
        /*08e2*/ 	.byte	0xff
	.zero		1


	//   ....[127]....
        /*08e4*/ 	.word	0x00008280
        /*08e8*/ 	.word	0x00000000
        /*08ec*/ 	.word	0x00000088
        /*08f0*/ 	.short	0x010a
        /*08f2*/ 	.byte	0xff
	.zero		1


	//   ....[128]....
        /*08f4*/ 	.word	0x000082d0
        /*08f8*/ 	.word	0x00000003
        /*08fc*/ 	.word	0x00000140
        /*0900*/ 	.short	0x010a
        /*0902*/ 	.byte	0xff
	.zero		1


	//   ....[129]....
        /*0904*/ 	.word	0x00008330
        /*0908*/ 	.word	0x00000000
        /*090c*/ 	.word	0x00000000
        /*0910*/ 	.short	0x010a
        /*0912*/ 	.byte	0xff
	.zero		1


	//   ....[130]....
        /*0914*/ 	.word	0x00008390
        /*0918*/ 	.word	0x00000000
        /*091c*/ 	.word	0x00000000
        /*0920*/ 	.short	0x010a
        /*0922*/ 	.byte	0xff
	.zero		1


	//   ....[131]....
        /*0924*/ 	.word	0x000083f0
        /*0928*/ 	.word	0x00000000
        /*092c*/ 	.word	0x00000000
        /*0930*/ 	.short	0x010a
        /*0932*/ 	.byte	0xff
	.zero		1


	//   ....[132]....
        /*0934*/ 	.word	0x00008450
        /*0938*/ 	.word	0x00000000
        /*093c*/ 	.word	0x00000000
        /*0940*/ 	.short	0x010a
        /*0942*/ 	.byte	0xff
	.zero		1


	//   ....[133]....
        /*0944*/ 	.word	0x000084b0
        /*0948*/ 	.word	0x00000000
        /*094c*/ 	.word	0x00000000
        /*0950*/ 	.short	0x010a
        /*0952*/ 	.byte	0xff
	.zero		1


	//   ....[134]....
        /*0954*/ 	.word	0x00008510
        /*0958*/ 	.word	0x00000000
        /*095c*/ 	.word	0x00000000
        /*0960*/ 	.short	0x010a
        /*0962*/ 	.byte	0xff
	.zero		1


	//   ....[135]....
        /*0964*/ 	.word	0x00008570
        /*0968*/ 	.word	0x00000000
        /*096c*/ 	.word	0x00000000
        /*0970*/ 	.short	0x010a
        /*0972*/ 	.byte	0xff
	.zero		1


	//   ....[136]....
        /*0974*/ 	.word	0x000085d0
        /*0978*/ 	.word	0x00000000
        /*097c*/ 	.word	0x00000000
        /*0980*/ 	.short	0x010a
        /*0982*/ 	.byte	0xff
	.zero		1


	//   ....[137]....
        /*0984*/ 	.word	0x00008630
        /*0988*/ 	.word	0x00000000
        /*098c*/ 	.word	0x00000000
        /*0990*/ 	.short	0x010a
        /*0992*/ 	.byte	0xff
	.zero		1


	//   ....[138]....
        /*0994*/ 	.word	0x00008690
        /*0998*/ 	.word	0x00000000
        /*099c*/ 	.word	0x00000000
        /*09a0*/ 	.short	0x010a
        /*09a2*/ 	.byte	0xff
	.zero		1


	//   ....[139]....
        /*09a4*/ 	.word	0x000086f0
        /*09a8*/ 	.word	0x00000000
        /*09ac*/ 	.word	0x00000000
        /*09b0*/ 	.short	0x010a
        /*09b2*/ 	.byte	0xff
	.zero		1


	//   ....[140]....
        /*09b4*/ 	.word	0x00008750
        /*09b8*/ 	.word	0x00000000
        /*09bc*/ 	.word	0x00000000
        /*09c0*/ 	.short	0x010a
        /*09c2*/ 	.byte	0xff
	.zero		1


	//   ....[141]....
        /*09c4*/ 	.word	0x000087b0
        /*09c8*/ 	.word	0x00000000
        /*09cc*/ 	.word	0x00000000
        /*09d0*/ 	.short	0x010a
        /*09d2*/ 	.byte	0xff
	.zero		1


	//   ....[142]....
        /*09d4*/ 	.word	0x00008810
        /*09d8*/ 	.word	0x00000000
        /*09dc*/ 	.word	0x00000000
        /*09e0*/ 	.short	0x010a
        /*09e2*/ 	.byte	0xff
	.zero		1


	//   ....[143]....
        /*09e4*/ 	.word	0x00008870
        /*09e8*/ 	.word	0x00000000
        /*09ec*/ 	.word	0x00000000
        /*09f0*/ 	.short	0x010a
        /*09f2*/ 	.byte	0xff
	.zero		1


	//   ....[144]....
        /*09f4*/ 	.word	0x000088d0
        /*09f8*/ 	.word	0x00000000
        /*09fc*/ 	.word	0x00000000
        /*0a00*/ 	.short	0x010a
        /*0a02*/ 	.byte	0xff
	.zero		1


	//   ....[145]....
        /*0a04*/ 	.word	0x00008920
        /*0a08*/ 	.word	0x00000002
        /*0a0c*/ 	.word	0x000001a0
        /*0a10*/ 	.short	0x010a
        /*0a12*/ 	.byte	0xff
	.zero		1


	//   ....[146]....
        /*0a14*/ 	.word	0x00008980
        /*0a18*/ 	.word	0x00000002
        /*0a1c*/ 	.word	0x00000150
        /*0a20*/ 	.short	0x010a
        /*0a22*/ 	.byte	0xff
	.zero		1


	//   ....[147]....
        /*0a24*/ 	.word	0x000089d0
        /*0a28*/ 	.word	0x00000002
        /*0a2c*/ 	.word	0x00000140
        /*0a30*/ 	.short	0x010a
        /*0a32*/ 	.byte	0xff
	.zero		1


	//   ....[148]....
        /*0a34*/ 	.word	0x00008a30
        /*0a38*/ 	.word	0x00000000
        /*0a3c*/ 	.word	0x00000150
        /*0a40*/ 	.short	0x010a
        /*0a42*/ 	.byte	0xff
	.zero		1


	//   ....[149]....
        /*0a44*/ 	.word	0x00008a80
        /*0a48*/ 	.word	0x00000000
        /*0a4c*/ 	.word	0x00000140
        /*0a50*/ 	.short	0x010a
        /*0a52*/ 	.byte	0xff
	.zero		1


	//   ....[150]....
        /*0a54*/ 	.word	0x00008ae0
        /*0a58*/ 	.word	0x00000003
        /*0a5c*/ 	.word	0x00000180
        /*0a60*/ 	.short	0x010a
        /*0a62*/ 	.byte	0xff
	.zero		1


	//   ....[151]....
        /*0a64*/ 	.word	0x00008b40
        /*0a68*/ 	.word	0x00000000
        /*0a6c*/ 	.word	0x00000000
        /*0a70*/ 	.short	0x010a
        /*0a72*/ 	.byte	0xff
	.zero		1


	//   ....[152]....
        /*0a74*/ 	.word	0x00008ba0
        /*0a78*/ 	.word	0x00000000
        /*0a7c*/ 	.word	0x00000000
        /*0a80*/ 	.short	0x010a
        /*0a82*/ 	.byte	0xff
	.zero		1


	//   ....[153]....
        /*0a84*/ 	.word	0x00008c00
        /*0a88*/ 	.word	0x00000000
        /*0a8c*/ 	.word	0x00000000
        /*0a90*/ 	.short	0x010a
        /*0a92*/ 	.byte	0xff
	.zero		1


	//   ....[154]....
        /*0a94*/ 	.word	0x00008c60
        /*0a98*/ 	.word	0x00000000
        /*0a9c*/ 	.word	0x00000000
        /*0aa0*/ 	.short	0x010a
        /*0aa2*/ 	.byte	0xff
	.zero		1


	//   ....[155]....
        /*0aa4*/ 	.word	0x00008cc0
        /*0aa8*/ 	.word	0x00000000
        /*0aac*/ 	.word	0x00000000
        /*0ab0*/ 	.short	0x010a
        /*0ab2*/ 	.byte	0xff
	.zero		1


	//   ....[156]....
        /*0ab4*/ 	.word	0x00008d10
        /*0ab8*/ 	.word	0x0000000c
        /*0abc*/ 	.word	0x00000140
        /*0ac0*/ 	.short	0x010a
        /*0ac2*/ 	.byte	0xff
	.zero		1


	//   ....[157]....
        /*0ac4*/ 	.word	0x00008d70
        /*0ac8*/ 	.word	0x00000000
        /*0acc*/ 	.word	0x00000138
        /*0ad0*/ 	.short	0x010a
        /*0ad2*/ 	.byte	0xff
	.zero		1


	//   ....[158]....
        /*0ad4*/ 	.word	0x00008dd0
        /*0ad8*/ 	.word	0x00000000
        /*0adc*/ 	.word	0x00000120
        /*0ae0*/ 	.short	0x010a
        /*0ae2*/ 	.byte	0xff
	.zero		1


	//   ....[159]....
        /*0ae4*/ 	.word	0x00008e30
        /*0ae8*/ 	.word	0x00000000
        /*0aec*/ 	.word	0x00000128
        /*0af0*/ 	.short	0x010a
        /*0af2*/ 	.byte	0xff
	.zero		1


	//   ....[160]....
        /*0af4*/ 	.word	0x00008e90
        /*0af8*/ 	.word	0x00000000
        /*0afc*/ 	.word	0x00000120
        /*0b00*/ 	.short	0x010a
        /*0b02*/ 	.byte	0xff
	.zero		1


	//   ....[161]....
        /*0b04*/ 	.word	0x00008ee0
        /*0b08*/ 	.word	0x00000003
        /*0b0c*/ 	.word	0x00000140
        /*0b10*/ 	.short	0x010a
        /*0b12*/ 	.byte	0xff
	.zero		1


	//   ....[162]....
        /*0b14*/ 	.word	0x00008f30
        /*0b18*/ 	.word	0x00000002
        /*0b1c*/ 	.word	0x00000110
        /*0b20*/ 	.short	0x010a
        /*0b22*/ 	.byte	0xff
	.zero		1


	//   ....[163]....
        /*0b24*/ 	.word	0x00008f80
        /*0b28*/ 	.word	0x00000064
        /*0b2c*/ 	.word	0x00000160
        /*0b30*/ 	.short	0x010a
        /*0b32*/ 	.byte	0xff
	.zero		1


	//   ....[164]....
        /*0b34*/ 	.word	0x00008fd0
        /*0b38*/ 	.word	0x0000006d
        /*0b3c*/ 	.word	0x00000110
        /*0b40*/ 	.short	0x010a
        /*0b42*/ 	.byte	0xff
	.zero		1


	//----- nvinfo : EIATTR_NUM_MBARRIERS
	.align		4
.L_47:
        /*0b44*/ 	.byte	0x03, 0x38
        /*0b46*/ 	.short	0x0038


	//----- nvinfo : EIATTR_EXIT_INSTR_OFFSETS
	.align		4
        /*0b48*/ 	.byte	0x04, 0x1c
        /*0b4a*/ 	.short	(.L_49 - .L_48)


	//   ....[0]....
.L_48:
        /*0b4c*/ 	.word	0x00003320


	//   ....[1]....
        /*0b50*/ 	.word	0x00003830


	//   ....[2]....
        /*0b54*/ 	.word	0x00003890


	//   ....[3]....
        /*0b58*/ 	.word	0x00004730


	//   ....[4]....
        /*0b5c*/ 	.word	0x00005540


	//   ....[5]....
        /*0b60*/ 	.word	0x00005580


	//   ....[6]....
        /*0b64*/ 	.word	0x000081b0


	//----- nvinfo : EIATTR_MAX_THREADS
	.align		4
.L_49:
        /*0b68*/ 	.byte	0x04, 0x05
        /*0b6a*/ 	.short	(.L_51 - .L_50)
.L_50:
        /*0b6c*/ 	.word	0x00000100
        /*0b70*/ 	.word	0x00000001
        /*0b74*/ 	.word	0x00000001


	//----- nvinfo : EIATTR_CRS_STACK_SIZE
	.align		4
.L_51:
        /*0b78*/ 	.byte	0x04, 0x1e
        /*0b7a*/ 	.short	(.L_53 - .L_52)
.L_52:
        /*0b7c*/ 	.word	0x00000000


	//----- nvinfo : EIATTR_CBANK_PARAM_SIZE
	.align		4
.L_53:
        /*0b80*/ 	.byte	0x03, 0x19
        /*0b82*/ 	.short	0x0800


	//----- nvinfo : EIATTR_PARAM_CBANK
	.align		4
        /*0b84*/ 	.byte	0x04, 0x0a
        /*0b86*/ 	.short	(.L_55 - .L_54)
	.align		4
.L_54:
        /*0b88*/ 	.word	index@(.nv.constant0._ZN7cutlass13device_kernelINS_4gemm6kernel13GemmUniversalIN4cute5tupleIJiiiiEEENS1_10collective13CollectiveMmaINS1_35MainloopSm100TmaUmmaWarpSpecializedILi17ELi2ELi4ENS5_IJNS4_1CILi1EEENSA_ILi8EEESB_EEEEENS5_IJNSA_ILi64EEENSA_ILi128EEESF_EEENS_12float_e4m3_tENS5_IJlSB_lEEESI_SJ_NS4_8TiledMMAINS4_8MMA_AtomIJNS4_10MMA_TraitsINS4_19SM100_MMA_F8F6F4_SSEJSI_SI_fSF_SG_NS4_17integral_constantINS4_4UMMA5MajorELSQ_0EEESR_NSO_INSP_7ScaleInELSS_0EEEST_EEEEEENS4_6LayoutINS5_IJSB_SB_SB_EEENS5_IJNSA_ILi0EEESY_SY_EEEEENS5_IJNS4_10UnderscoreES11_S11_EEEEENS4_23SM90_TMA_LOAD_MULTICASTENS4_14ComposedLayoutINS4_7SwizzleILi2ELi4ELi3EEENS4_18smem_ptr_flag_bitsILi8EEENSW_INS5_IJSC_SF_EEENS5_IJSF_SB_EEEEEEEvNS4_8identityENS4_13SM90_TMA_LOADES1D_vS1E_EENS_8epilogue10collective18CollectiveEpilogueINS1H_23Sm100TmaWarpSpecializedILi2ELi2ELi32ELb0ELb0EEEJSH_NS5_IJNSW_ISF_SB_EES1M_EEESI_SJ_SI_SJ_NS1H_6fusion15FusionCallbacksIS1L_NS1O_17LinearCombinationISI_fSI_fLNS_15FloatRoundStyleE2EEESH_S1N_JEEENS4_5SM1004TMEM4LOAD26SM100_TMEM_LOAD_16dp32b32xES1F_S1D_NS4_39AutoVectorizingCopyWithAssumedAlignmentILi128EEENS4_14SM90_TMA_STOREES1D_S1Z_S1Z_EEEvvEEEEvNT_6ParamsE)
        /*0b8c*/ 	.short	0x0380
        /*0b8e*/ 	.short	0x0800


	//----- nvinfo : EIATTR_SW_WAR
	.align		4
.L_55:
        /*0b90*/ 	.byte	0x04, 0x36
        /*0b92*/ 	.short	(.L_57 - .L_56)
.L_56:
        /*0b94*/ 	.word	0x00000008
.L_57:


//--------------------- .nv.callgraph             --------------------------
	.section	.nv.callgraph,"",@"SHT_CUDA_CALLGRAPH"
	.align	4
	.sectionentsize	8
	.align		4
        /*0000*/ 	.word	0x00000000
	.align		4
        /*0004*/ 	.word	0xffffffff
	.align		4
        /*0008*/ 	.word	index@(_ZN7cutlass13device_kernelINS_4gemm6kernel13GemmUniversalIN4cute5tupleIJiiiiEEENS1_10collective13CollectiveMmaINS1_35MainloopSm100TmaUmmaWarpSpecializedILi17ELi2ELi4ENS5_IJNS4_1CILi1EEENSA_ILi8EEESB_EEEEENS5_IJNSA_ILi64EEENSA_ILi128EEESF_EEENS_12float_e4m3_tENS5_IJlSB_lEEESI_SJ_NS4_8TiledMMAINS4_8MMA_AtomIJNS4_10MMA_TraitsINS4_19SM100_MMA_F8F6F4_SSEJSI_SI_fSF_SG_NS4_17integral_constantINS4_4UMMA5MajorELSQ_0EEESR_NSO_INSP_7ScaleInELSS_0EEEST_EEEEEENS4_6LayoutINS5_IJSB_SB_SB_EEENS5_IJNSA_ILi0EEESY_SY_EEEEENS5_IJNS4_10UnderscoreES11_S11_EEEEENS4_23SM90_TMA_LOAD_MULTICASTENS4_14ComposedLayoutINS4_7SwizzleILi2ELi4ELi3EEENS4_18smem_ptr_flag_bitsILi8EEENSW_INS5_IJSC_SF_EEENS5_IJSF_SB_EEEEEEEvNS4_8identityENS4_13SM90_TMA_LOADES1D_vS1E_EENS_8epilogue10collective18CollectiveEpilogueINS1H_23Sm100TmaWarpSpecializedILi2ELi2ELi32ELb0ELb0EEEJSH_NS5_IJNSW_ISF_SB_EES1M_EEESI_SJ_SI_SJ_NS1H_6fusion15FusionCallbacksIS1L_NS1O_17LinearCombinationISI_fSI_fLNS_15FloatRoundStyleE2EEESH_S1N_JEEENS4_5SM1004TMEM4LOAD26SM100_TMEM_LOAD_16dp32b32xES1F_S1D_NS4_39AutoVectorizingCopyWithAssumedAlignmentILi128EEENS4_14SM90_TMA_STOREES1D_S1Z_S1Z_EEEvvEEEEvNT_6ParamsE)
	.align		4
        /*000c*/ 	.word	index@(__assertfail)
	.align		4
        /*0010*/ 	.word	0x00000000
	.align		4
        /*0014*/ 	.word	0xfffffffe
	.align		4
        /*0018*/ 	.word	0x00000000
	.align		4
        /*001c*/ 	.word	0xfffffffd
	.align		4
        /*0020*/ 	.word	0x00000000
	.align		4
        /*0024*/ 	.word	0xfffffffc


//--------------------- .nv.constant4             --------------------------
	.section	.nv.constant4,"a",@progbits
	.align	8
	.align		8
.nv.constant4:
        /*0000*/ 	.dword	__assertfail
	.align		8
        /*0008*/ 	.dword	__unnamed_1
	.align		8
        /*0010*/ 	.dword	__unnamed_2
	.align		8
        /*0018*/ 	.dword	_ZN40_INTERNAL_cc6c2813_4_k_cu_e1d2637e_296794cuda3std3__45__cpo5beginE
	.align		8
        /*0020*/ 	.dword	_ZN40_INTERNAL_cc6c2813_4_k_cu_e1d2637e_296794cuda3std3__45__cpo3endE
	.align		8
        /*0028*/ 	.dword	_ZN40_INTERNAL_cc6c2813_4_k_cu_e1d2637e_296794cuda3std3__45__cpo6cbeginE
	.align		8
        /*0030*/ 	.dword	_ZN40_INTERNAL_cc6c2813_4_k_cu_e1d2637e_296794cuda3std3__45__cpo4cendE
	.align		8
        /*0038*/ 	.dword	_ZN40_INTERNAL_cc6c2813_4_k_cu_e1d2637e_296794cuda3std3__442_GLOBAL__N__cc6c2813_4_k_cu_e1d2637e_296796ignoreE
	.align		8
        /*0040*/ 	.dword	_ZN40_INTERNAL_cc6c2813_4_k_cu_e1d2637e_296794cuda3std3__419piecewise_constructE
	.align		8
        /*0048*/ 	.dword	_ZN40_INTERNAL_cc6c2813_4_k_cu_e1d2637e_296794cuda3std3__48in_placeE
	.align		8
        /*0050*/ 	.dword	_ZN40_INTERNAL_cc6c2813_4_k_cu_e1d2637e_296794cuda3std6ranges3__45__cpo4swapE
	.align		8
        /*0058*/ 	.dword	_ZN40_INTERNAL_cc6c2813_4_k_cu_e1d2637e_296794cuda3std6ranges3__45__cpo9iter_moveE
	.align		8
        /*0060*/ 	.dword	_ZN40_INTERNAL_cc6c2813_4_k_cu_e1d2637e_296794cute7productE
	.align		8
        /*0068*/ 	.dword	_ZN40_INTERNAL_cc6c2813_4_k_cu_e1d2637e_296794cute1_E
	.align		8
        /*0070*/ 	.dword	$str$25
	.align		8
        /*0078*/ 	.dword	$str$26
	.align		8
        /*0080*/ 	.dword	$str$27
	.align		8
        /*0088*/ 	.dword	$str$28


//--------------------- .text._ZN7cutlass13device_kernelINS_4gemm6kernel13GemmUniversalIN4cute5tupleIJiiiiEEENS1_10collective13CollectiveMmaINS1_35MainloopSm100TmaUmmaWarpSpecializedILi17ELi2ELi4ENS5_IJNS4_1CILi1EEENSA_ILi8EEESB_EEEEENS5_IJNSA_ILi64EEENSA_ILi128EEESF_EEENS_12float_e4m3_tENS5_IJlSB_lEEESI_SJ_NS4_8TiledMMAINS4_8MMA_AtomIJNS4_10MMA_TraitsINS4_19SM100_MMA_F8F6F4_SSEJSI_SI_fSF_SG_NS4_17integral_constantINS4_4UMMA5MajorELSQ_0EEESR_NSO_INSP_7ScaleInELSS_0EEEST_EEEEEENS4_6LayoutINS5_IJSB_SB_SB_EEENS5_IJNSA_ILi0EEESY_SY_EEEEENS5_IJNS4_10UnderscoreES11_S11_EEEEENS4_23SM90_TMA_LOAD_MULTICASTENS4_14ComposedLayoutINS4_7SwizzleILi2ELi4ELi3EEENS4_18smem_ptr_flag_bitsILi8EEENSW_INS5_IJSC_SF_EEENS5_IJSF_SB_EEEEEEEvNS4_8identityENS4_13SM90_TMA_LOADES1D_vS1E_EENS_8epilogue10collective18CollectiveEpilogueINS1H_23Sm100TmaWarpSpecializedILi2ELi2ELi32ELb0ELb0EEEJSH_NS5_IJNSW_ISF_SB_EES1M_EEESI_SJ_SI_SJ_NS1H_6fusion15FusionCallbacksIS1L_NS1O_17LinearCombinationISI_fSI_fLNS_15FloatRoundStyleE2EEESH_S1N_JEEENS4_5SM1004TMEM4LOAD26SM100_TMEM_LOAD_16dp32b32xES1F_S1D_NS4_39AutoVectorizingCopyWithAssumedAlignmentILi128EEENS4_14SM90_TMA_STOREES1D_S1Z_S1Z_EEEvvEEEEvNT_6ParamsE --------------------------
	.section	.text._ZN7cutlass13device_kernelINS_4gemm6kernel13GemmUniversalIN4cute5tupleIJiiiiEEENS1_10collective13CollectiveMmaINS1_35MainloopSm100TmaUmmaWarpSpecializedILi17ELi2ELi4ENS5_IJNS4_1CILi1EEENSA_ILi8EEESB_EEEEENS5_IJNSA_ILi64EEENSA_ILi128EEESF_EEENS_12float_e4m3_tENS5_IJlSB_lEEESI_SJ_NS4_8TiledMMAINS4_8MMA_AtomIJNS4_10MMA_TraitsINS4_19SM100_MMA_F8F6F4_SSEJSI_SI_fSF_SG_NS4_17integral_constantINS4_4UMMA5MajorELSQ_0EEESR_NSO_INSP_7ScaleInELSS_0EEEST_EEEEEENS4_6LayoutINS5_IJSB_SB_SB_EEENS5_IJNSA_ILi0EEESY_SY_EEEEENS5_IJNS4_10UnderscoreES11_S11_EEEEENS4_23SM90_TMA_LOAD_MULTICASTENS4_14ComposedLayoutINS4_7SwizzleILi2ELi4ELi3EEENS4_18smem_ptr_flag_bitsILi8EEENSW_INS5_IJSC_SF_EEENS5_IJSF_SB_EEEEEEEvNS4_8identityENS4_13SM90_TMA_LOADES1D_vS1E_EENS_8epilogue10collective18CollectiveEpilogueINS1H_23Sm100TmaWarpSpecializedILi2ELi2ELi32ELb0ELb0EEEJSH_NS5_IJNSW_ISF_SB_EES1M_EEESI_SJ_SI_SJ_NS1H_6fusion15FusionCallbacksIS1L_NS1O_17LinearCombinationISI_fSI_fLNS_15FloatRoundStyleE2EEESH_S1N_JEEENS4_5SM1004TMEM4LOAD26SM100_TMEM_LOAD_16dp32b32xES1F_S1D_NS4_39AutoVectorizingCopyWithAssumedAlignmentILi128EEENS4_14SM90_TMA_STOREES1D_S1Z_S1Z_EEEvvEEEEvNT_6ParamsE,"ax",@progbits
	.align	128
.text._ZN7cutlass13device_kernelINS_4gemm6kernel13GemmUniversalIN4cute5tupleIJiiiiEEENS1_10collective13CollectiveMmaINS1_35MainloopSm100TmaUmmaWarpSpecializedILi17ELi2ELi4ENS5_IJNS4_1CILi1EEENSA_ILi8EEESB_EEEEENS5_IJNSA_ILi64EEENSA_ILi128EEESF_EEENS_12float_e4m3_tENS5_IJlSB_lEEESI_SJ_NS4_8TiledMMAINS4_8MMA_AtomIJNS4_10MMA_TraitsINS4_19SM100_MMA_F8F6F4_SSEJSI_SI_fSF_SG_NS4_17integral_constantINS4_4UMMA5MajorELSQ_0EEESR_NSO_INSP_7ScaleInELSS_0EEEST_EEEEEENS4_6LayoutINS5_IJSB_SB_SB_EEENS5_IJNSA_ILi0EEESY_SY_EEEEENS5_IJNS4_10UnderscoreES11_S11_EEEEENS4_23SM90_TMA_LOAD_MULTICASTENS4_14ComposedLayoutINS4_7SwizzleILi2ELi4ELi3EEENS4_18smem_ptr_flag_bitsILi8EEENSW_INS5_IJSC_SF_EEENS5_IJSF_SB_EEEEEEEvNS4_8identityENS4_13SM90_TMA_LOADES1D_vS1E_EENS_8epilogue10collective18CollectiveEpilogueINS1H_23Sm100TmaWarpSpecializedILi2ELi2ELi32ELb0ELb0EEEJSH_NS5_IJNSW_ISF_SB_EES1M_EEESI_SJ_SI_SJ_NS1H_6fusion15FusionCallbacksIS1L_NS1O_17LinearCombinationISI_fSI_fLNS_15FloatRoundStyleE2EEESH_S1N_JEEENS4_5SM1004TMEM4LOAD26SM100_TMEM_LOAD_16dp32b32xES1F_S1D_NS4_39AutoVectorizingCopyWithAssumedAlignmentILi128EEENS4_14SM90_TMA_STOREES1D_S1Z_S1Z_EEEvvEEEEvNT_6ParamsE:
        .type           _ZN7cutlass13device_kernelINS_4gemm6kernel13GemmUniversalIN4cute5tupleIJiiiiEEENS1_10collective13CollectiveMmaINS1_35MainloopSm100TmaUmmaWarpSpecializedILi17ELi2ELi4ENS5_IJNS4_1CILi1EEENSA_ILi8EEESB_EEEEENS5_IJNSA_ILi64EEENSA_ILi128EEESF_EEENS_12float_e4m3_tENS5_IJlSB_lEEESI_SJ_NS4_8TiledMMAINS4_8MMA_AtomIJNS4_10MMA_TraitsINS4_19SM100_MMA_F8F6F4_SSEJSI_SI_fSF_SG_NS4_17integral_constantINS4_4UMMA5MajorELSQ_0EEESR_NSO_INSP_7ScaleInELSS_0EEEST_EEEEEENS4_6LayoutINS5_IJSB_SB_SB_EEENS5_IJNSA_ILi0EEESY_SY_EEEEENS5_IJNS4_10UnderscoreES11_S11_EEEEENS4_23SM90_TMA_LOAD_MULTICASTENS4_14ComposedLayoutINS4_7SwizzleILi2ELi4ELi3EEENS4_18smem_ptr_flag_bitsILi8EEENSW_INS5_IJSC_SF_EEENS5_IJSF_SB_EEEEEEEvNS4_8identityENS4_13SM90_TMA_LOADES1D_vS1E_EENS_8epilogue10collective18CollectiveEpilogueINS1H_23Sm100TmaWarpSpecializedILi2ELi2ELi32ELb0ELb0EEEJSH_NS5_IJNSW_ISF_SB_EES1M_EEESI_SJ_SI_SJ_NS1H_6fusion15FusionCallbacksIS1L_NS1O_17LinearCombinationISI_fSI_fLNS_15FloatRoundStyleE2EEESH_S1N_JEEENS4_5SM1004TMEM4LOAD26SM100_TMEM_LOAD_16dp32b32xES1F_S1D_NS4_39AutoVectorizingCopyWithAssumedAlignmentILi128EEENS4_14SM90_TMA_STOREES1D_S1Z_S1Z_EEEvvEEEEvNT_6ParamsE,@function
        .size           _ZN7cutlass13device_kernelINS_4gemm6kernel13GemmUniversalIN4cute5tupleIJiiiiEEENS1_10collective13CollectiveMmaINS1_35MainloopSm100TmaUmmaWarpSpecializedILi17ELi2ELi4ENS5_IJNS4_1CILi1EEENSA_ILi8EEESB_EEEEENS5_IJNSA_ILi64EEENSA_ILi128EEESF_EEENS_12float_e4m3_tENS5_IJlSB_lEEESI_SJ_NS4_8TiledMMAINS4_8MMA_AtomIJNS4_10MMA_TraitsINS4_19SM100_MMA_F8F6F4_SSEJSI_SI_fSF_SG_NS4_17integral_constantINS4_4UMMA5MajorELSQ_0EEESR_NSO_INSP_7ScaleInELSS_0EEEST_EEEEEENS4_6LayoutINS5_IJSB_SB_SB_EEENS5_IJNSA_ILi0EEESY_SY_EEEEENS5_IJNS4_10UnderscoreES11_S11_EEEEENS4_23SM90_TMA_LOAD_MULTICASTENS4_14ComposedLayoutINS4_7SwizzleILi2ELi4ELi3EEENS4_18smem_ptr_flag_bitsILi8EEENSW_INS5_IJSC_SF_EEENS5_IJSF_SB_EEEEEEEvNS4_8identityENS4_13SM90_TMA_LOADES1D_vS1E_EENS_8epilogue10collective18CollectiveEpilogueINS1H_23Sm100TmaWarpSpecializedILi2ELi2ELi32ELb0ELb0EEEJSH_NS5_IJNSW_ISF_SB_EES1M_EEESI_SJ_SI_SJ_NS1H_6fusion15FusionCallbacksIS1L_NS1O_17LinearCombinationISI_fSI_fLNS_15FloatRoundStyleE2EEESH_S1N_JEEENS4_5SM1004TMEM4LOAD26SM100_TMEM_LOAD_16dp32b32xES1F_S1D_NS4_39AutoVectorizingCopyWithAssumedAlignmentILi128EEENS4_14SM90_TMA_STOREES1D_S1Z_S1Z_EEEvvEEEEvNT_6ParamsE,(.L_x_189 - _ZN7cutlass13device_kernelINS_4gemm6kernel13GemmUniversalIN4cute5tupleIJiiiiEEENS1_10collective13CollectiveMmaINS1_35MainloopSm100TmaUmmaWarpSpecializedILi17ELi2ELi4ENS5_IJNS4_1CILi1EEENSA_ILi8EEESB_EEEEENS5_IJNSA_ILi64EEENSA_ILi128EEESF_EEENS_12float_e4m3_tENS5_IJlSB_lEEESI_SJ_NS4_8TiledMMAINS4_8MMA_AtomIJNS4_10MMA_TraitsINS4_19SM100_MMA_F8F6F4_SSEJSI_SI_fSF_SG_NS4_17integral_constantINS4_4UMMA5MajorELSQ_0EEESR_NSO_INSP_7ScaleInELSS_0EEEST_EEEEEENS4_6LayoutINS5_IJSB_SB_SB_EEENS5_IJNSA_ILi0EEESY_SY_EEEEENS5_IJNS4_10UnderscoreES11_S11_EEEEENS4_23SM90_TMA_LOAD_MULTICASTENS4_14ComposedLayoutINS4_7SwizzleILi2ELi4ELi3EEENS4_18smem_ptr_flag_bitsILi8EEENSW_INS5_IJSC_SF_EEENS5_IJSF_SB_EEEEEEEvNS4_8identityENS4_13SM90_TMA_LOADES1D_vS1E_EENS_8epilogue10collective18CollectiveEpilogueINS1H_23Sm100TmaWarpSpecializedILi2ELi2ELi32ELb0ELb0EEEJSH_NS5_IJNSW_ISF_SB_EES1M_EEESI_SJ_SI_SJ_NS1H_6fusion15FusionCallbacksIS1L_NS1O_17LinearCombinationISI_fSI_fLNS_15FloatRoundStyleE2EEESH_S1N_JEEENS4_5SM1004TMEM4LOAD26SM100_TMEM_LOAD_16dp32b32xES1F_S1D_NS4_39AutoVectorizingCopyWithAssumedAlignmentILi128EEENS4_14SM90_TMA_STOREES1D_S1Z_S1Z_EEEvvEEEEvNT_6ParamsE)
        .other          _ZN7cutlass13device_kernelINS_4gemm6kernel13GemmUniversalIN4cute5tupleIJiiiiEEENS1_10collective13CollectiveMmaINS1_35MainloopSm100TmaUmmaWarpSpecializedILi17ELi2ELi4ENS5_IJNS4_1CILi1EEENSA_ILi8EEESB_EEEEENS5_IJNSA_ILi64EEENSA_ILi128EEESF_EEENS_12float_e4m3_tENS5_IJlSB_lEEESI_SJ_NS4_8TiledMMAINS4_8MMA_AtomIJNS4_10MMA_TraitsINS4_19SM100_MMA_F8F6F4_SSEJSI_SI_fSF_SG_NS4_17integral_constantINS4_4UMMA5MajorELSQ_0EEESR_NSO_INSP_7ScaleInELSS_0EEEST_EEEEEENS4_6LayoutINS5_IJSB_SB_SB_EEENS5_IJNSA_ILi0EEESY_SY_EEEEENS5_IJNS4_10UnderscoreES11_S11_EEEEENS4_23SM90_TMA_LOAD_MULTICASTENS4_14ComposedLayoutINS4_7SwizzleILi2ELi4ELi3EEENS4_18smem_ptr_flag_bitsILi8EEENSW_INS5_IJSC_SF_EEENS5_IJSF_SB_EEEEEEEvNS4_8identityENS4_13SM90_TMA_LOADES1D_vS1E_EENS_8epilogue10collective18CollectiveEpilogueINS1H_23Sm100TmaWarpSpecializedILi2ELi2ELi32ELb0ELb0EEEJSH_NS5_IJNSW_ISF_SB_EES1M_EEESI_SJ_SI_SJ_NS1H_6fusion15FusionCallbacksIS1L_NS1O_17LinearCombinationISI_fSI_fLNS_15FloatRoundStyleE2EEESH_S1N_JEEENS4_5SM1004TMEM4LOAD26SM100_TMEM_LOAD_16dp32b32xES1F_S1D_NS4_39AutoVectorizingCopyWithAssumedAlignmentILi128EEENS4_14SM90_TMA_STOREES1D_S1Z_S1Z_EEEvvEEEEvNT_6ParamsE,@"STO_CUDA_ENTRY STV_DEFAULT"
_ZN7cutlass13device_kernelINS_4gemm6kernel13GemmUniversalIN4cute5tupleIJiiiiEEENS1_10collective13CollectiveMmaINS1_35MainloopSm100TmaUmmaWarpSpecializedILi17ELi2ELi4ENS5_IJNS4_1CILi1EEENSA_ILi8EEESB_EEEEENS5_IJNSA_ILi64EEENSA_ILi128EEESF_EEENS_12float_e4m3_tENS5_IJlSB_lEEESI_SJ_NS4_8TiledMMAINS4_8MMA_AtomIJNS4_10MMA_TraitsINS4_19SM100_MMA_F8F6F4_SSEJSI_SI_fSF_SG_NS4_17integral_constantINS4_4UMMA5MajorELSQ_0EEESR_NSO_INSP_7ScaleInELSS_0EEEST_EEEEEENS4_6LayoutINS5_IJSB_SB_SB_EEENS5_IJNSA_ILi0EEESY_SY_EEEEENS5_IJNS4_10UnderscoreES11_S11_EEEEENS4_23SM90_TMA_LOAD_MULTICASTENS4_14ComposedLayoutINS4_7SwizzleILi2ELi4ELi3EEENS4_18smem_ptr_flag_bitsILi8EEENSW_INS5_IJSC_SF_EEENS5_IJSF_SB_EEEEEEEvNS4_8identityENS4_13SM90_TMA_LOADES1D_vS1E_EENS_8epilogue10collective18CollectiveEpilogueINS1H_23Sm100TmaWarpSpecializedILi2ELi2ELi32ELb0ELb0EEEJSH_NS5_IJNSW_ISF_SB_EES1M_EEESI_SJ_SI_SJ_NS1H_6fusion15FusionCallbacksIS1L_NS1O_17LinearCombinationISI_fSI_fLNS_15FloatRoundStyleE2EEESH_S1N_JEEENS4_5SM1004TMEM4LOAD26SM100_TMEM_LOAD_16dp32b32xES1F_S1D_NS4_39AutoVectorizingCopyWithAssumedAlignmentILi128EEENS4_14SM90_TMA_STOREES1D_S1Z_S1Z_EEEvvEEEEvNT_6ParamsE:
[----:B------:R-:W1:Y:S01]  /*0000*/  LDC R1, c[0x0][0x37c] ;  /* 0x0000df00ff017b82 */ /* 0x000e620000000800 */
[----:B------:R-:W2:Y:S01]  /*0010*/  S2R R93, SR_TID.X ;  /* 0x00000000005d7919 */ /* 0x000ea20000002100 */
[----:B------:R-:W3:Y:S01]  /*0020*/  LDCU.64 UR8, c[0x0][0x890] ;  /* 0x00011200ff0877ac */ /* 0x000ee20008000a00 */
[----:B------:R-:W-:Y:S02]  /*0030*/  PRMT R84, RZ, 0x7610, R84 ;  /* 0x00007610ff547816 */ /* 0x000fe40000000054 */
[----:B------:R-:W-:Y:S01]  /*0040*/  ELECT P3, URZ, PT ;  /* 0x0000000000ff782f */ /* 0x000fe20003860000 */
[----:B---3--:R-:W-:-:S04]  /*0050*/  UISETP.NE.U32.AND UP0, UPT, UR8, URZ, UPT ;  /* 0x000000ff0800728c */ /* 0x008fc8000bf05070 */
[----:B------:R-:W-:Y:S01]  /*0060*/  UISETP.NE.AND.EX UP0, UPT, UR9, URZ, UPT, UP0 ;  /* 0x000000ff0900728c */ /* 0x000fe2000bf05300 */
[----:B--2---:R-:W-:-:S05]  /*0070*/  SHF.R.U32.HI R85, RZ, 0x5, R93 ;  /* 0x00000005ff557819 */ /* 0x004fca000001165d */
[----:B------:R-:W2:Y:S02]  /*0080*/  SHFL.IDX PT, R0, R85, RZ, 0x1f ;  /* 0x00001fff55007589 */ /* 0x000ea400000e0000 */
[----:B--2---:R-:W-:Y:S01]  /*0090*/  R2UR UR17, R0 ;  /* 0x00000000001172ca */ /* 0x004fe200000e0000 */
[----:B-1----:R-:W-:-:S14]  /*00a0*/  BRA.U UP0, `(.L_x_0) ;  /* 0x0000000100307547 */ /* 0x002fdc000b800000 */
[----:B------:R-:W1:Y:S02]  /*00b0*/  LDCU.64 UR4, c[0x0][0x888] ;  /* 0x00011100ff0477ac */ /* 0x000e640008000a00 */
[----:B-1----:R-:W-:-:S04]  /*00c0*/  UISETP.NE.U32.AND UP0, UPT, UR4, URZ, UPT ;  /* 0x000000ff0400728c */ /* 0x002fc8000bf05070 */
[----:B------:R-:W-:-:S09]  /*00d0*/  UISETP.NE.AND.EX UP0, UPT, UR5, URZ, UPT, UP0 ;  /* 0x000000ff0500728c */ /* 0x000fd2000bf05300 */
[----:B------:R-:W-:Y:S05]  /*00e0*/  BRA.U !UP0, `(.L_x_1) ;  /* 0x0000000108147547 */ /* 0x000fea000b800000 */
[----:B------:R-:W1:Y:S01]  /*00f0*/  LDC.64 R2, c[0x0][0x888] ;  /* 0x00022200ff027b82 */ /* 0x000e620000000a00 */
[----:B------:R-:W1:Y:S02]  /*0100*/  LDCU.64 UR4, c[0x0][0x358] ;  /* 0x00006b00ff0477ac */ /* 0x000e640008000a00 */
[----:B-1----:R1:W5:Y:S01]  /*0110*/  LDG.E R41, desc[UR4][R2.64] ;  /* 0x0000000402297981 */ /* 0x002362000c1e1900 */
[----:B------:R-:W-:Y:S01]  /*0120*/  HFMA2 R84, -RZ, RZ, 0, 5.9604644775390625e-08 ;  /* 0x00000001ff547431 */ /* 0x000fe200000001ff */
[----:B------:R-:W-:Y:S05]  /*0130*/  BRA `(.L_x_0) ;  /* 0x00000000000c7947 */ /* 0x000fea0003800000 */
.L_x_1:
[----:B------:R-:W1:Y:S01]  /*0140*/  LDCU UR4, c[0x0][0x880] ;  /* 0x00011000ff0477ac */ /* 0x000e620008000800 */
[----:B------:R-:W-:Y:S01]  /*0150*/  HFMA2 R84, -RZ, RZ, 0, 5.9604644775390625e-08 ;  /* 0x00000001ff547431 */ /* 0x000fe200000001ff */
[----:B-1----:R-:W-:-:S07]  /*0160*/  MOV R41, UR4 ;  /* 0x0000000400297c02 */ /* 0x002fce0008000f00 */
.L_x_0:
[----:B------:R-:W2:Y:S02]  /*0170*/  LDCU.64 UR4, c[0x0][0x8b0] ;  /* 0x00011600ff0477ac */ /* 0x000ea40008000a00 */
[----:B--2---:R-:W-:-:S04]  /*0180*/  UISETP.NE.U32.AND UP0, UPT, UR4, URZ, UPT ;  /* 0x000000ff0400728c */ /* 0x004fc8000bf05070 */
[----:B------:R-:W-:-:S09]  /*0190*/  UISETP.NE.AND.EX UP0, UPT, UR5, URZ, UPT, UP0 ;  /* 0x000000ff0500728c */ /* 0x000fd2000bf05300 */
[----:B------:R-:W-:Y:S05]  /*01a0*/  BRA.U UP0, `(.L_x_2) ;  /* 0x0000000100287547 */ /* 0x000fea000b800000 */
[----:B------:R-:W2:Y:S02]  /*01b0*/  LDCU.64 UR4, c[0x0][0x8a8] ;  /* 0x00011500ff0477ac */ /* 0x000ea40008000a00 */
[----:B--2---:R-:W-:-:S04]  /*01c0*/  UISETP.NE.U32.AND UP0, UPT, UR4, URZ, UPT ;  /* 0x000000ff0400728c */ /* 0x004fc8000bf05070 */
[----:B------:R-:W-:-:S09]  /*01d0*/  UISETP.NE.AND.EX UP0, UPT, UR5, URZ, UPT, UP0 ;  /* 0x000000ff0500728c */ /* 0x000fd2000bf05300 */
[----:B------:R-:W-:Y:S05]  /*01e0*/  BRA.U !UP0, `(.L_x_3) ;  /* 0x0000000108107547 */ /* 0x000fea000b800000 */
[----:B------:R-:W2:Y:S01]  /*01f0*/  LDC.64 R38, c[0x0][0x8a8] ;  /* 0x00022a00ff267b82 */ /* 0x000ea20000000a00 */
[----:B------:R-:W2:Y:S02]  /*0200*/  LDCU.64 UR4, c[0x0][0x358] ;  /* 0x00006b00ff0477ac */ /* 0x000ea40008000a00 */
[----:B--2---:R2:W5:Y:S01]  /*0210*/  LDG.E R38, desc[UR4][R38.64] ;  /* 0x0000000426267981 */ /* 0x004562000c1e1900 */
[----:B------:R-:W-:Y:S05]  /*0220*/  BRA `(.L_x_2) ;  /* 0x0000000000087947 */ /* 0x000fea0003800000 */
.L_x_3:
[----:B------:R-:W2:Y:S02]  /*0230*/  LDCU UR4, c[0x0][0x8a0] ;  /* 0x00011400ff0477ac */ /* 0x000ea40008000800 */
[----:B--2---:R-:W-:Y:S02]  /*0240*/  MOV R38, UR4 ;  /* 0x0000000400267c02 */ /* 0x004fe40008000f00 */
.L_x_2:
[----:B------:R-:W-:Y:S01]  /*0250*/  IMAD.U32 R0, RZ, RZ, UR17 ;  /* 0x00000011ff007e24 */ /* 0x000fe2000f8e00ff */
[----:B------:R-:W-:Y:S04]  /*0260*/  BSSY.RECONVERGENT B0, `(.L_x_4) ;  /* 0x000000c000007945 */ /* 0x000fe80003800200 */
[C---:B------:R-:W-:Y:S02]  /*0270*/  ISETP.NE.OR P1, PT, R0.reuse, 0x1, !P3 ;  /* 0x000000010000780c */ /* 0x040fe40005f25670 */
[----:B------:R-:W-:-:S11]  /*0280*/  ISETP.NE.OR P0, PT, R0, 0x3, !P3 ;  /* 0x000000030000780c */ /* 0x000fd60005f05670 */
[----:B------:R-:W-:Y:S05]  /*0290*/  @P1 BRA `(.L_x_5) ;  /* 0x0000000000201947 */ /* 0x000fea0003800000 */
[----:B------:R-:W3:Y:S02]  /*02a0*/  LDCU.64 UR4, c[0x0][0x348] ;  /* 0x00006900ff0477ac */ /* 0x000ee40008000a00 */
[----:B---3--:R-:W-:Y:S02]  /*02b0*/  UIADD3 UR6, UP1, UPT, UR4, 0x80, URZ ;  /* 0x0000008004067890 */ /* 0x008fe4000ff3e0ff */
[----:B------:R-:W-:Y:S02]  /*02c0*/  UIADD3 UR4, UP0, UPT, UR4, 0x180, URZ ;  /* 0x0000018004047890 */ /* 0x000fe4000ff1e0ff */
[----:B------:R-:W-:Y:S02]  /*02d0*/  UIADD3.X UR7, UPT, UPT, URZ, UR5, URZ, UP1, !UPT ;  /* 0x00000005ff077290 */ /* 0x000fe40008ffe4ff */
[----:B------:R-:W-:-:S07]  /*02e0*/  UIADD3.X UR5, UPT, UPT, URZ, UR5, URZ, UP0, !UPT ;  /* 0x00000005ff057290 */ /* 0x000fce00087fe4ff */
[----:B------:R3:W-:Y:S02]  /*02f0*/  UTMACCTL.PF [UR6] ;  /* 0x00000000060079b9 */ /* 0x0007e40008040000 */
[----:B------:R3:W-:Y:S02]  /*0300*/  UTMACCTL.PF [UR4] ;  /* 0x00000000040079b9 */ /* 0x0007e40008040000 */
[----:B---3--:R-:W-:Y:S01]  /*0310*/  NOP ;  /* 0x0000000000007918 */ /* 0x008fe20000000000 */
.L_x_5:
[----:B------:R-:W-:Y:S05]  /*0320*/  BSYNC.RECONVERGENT B0 ;  /* 0x0000000000007941 */ /* 0x000fea0003800200 */
.L_x_4:
[----:B------:R-:W-:Y:S04]  /*0330*/  BSSY.RECONVERGENT B0, `(.L_x_6) ;  /* 0x000000a000007945 */ /* 0x000fe80003800200 */
        /* <DEDUP_REMOVED lines=9> */
.L_x_7:
[----:B------:R-:W-:Y:S05]  /*03d0*/  BSYNC.RECONVERGENT B0 ;  /* 0x0000000000007941 */ /* 0x000fea0003800200 */
.L_x_6:
[----:B------:R-:W3:Y:S01]  /*03e0*/  LDCU.64 UR4, c[0x0][0x888] ;  /* 0x00011100ff0477ac */ /* 0x000ee20008000a00 */
[----:B------:R-:W-:Y:S02]  /*03f0*/  UISETP.EQ.U32.AND UP1, UPT, UR8, URZ, UPT ;  /* 0x000000ff0800728c */ /* 0x000fe4000bf22070 */
[----:B------:R-:W-:Y:S02]  /*0400*/  UPLOP3.LUT UP3, UPT, UPT, UPT, UPT, 0x80, 0x8 ;  /* 0x000000000008789c */ /* 0x000fe40003f6f070 */
[----:B---3--:R-:W-:-:S04]  /*0410*/  UISETP.NE.U32.AND UP0, UPT, UR4, URZ, UPT ;  /* 0x000000ff0400728c */ /* 0x008fc8000bf05070 */
[----:B------:R-:W-:-:S04]  /*0420*/  UISETP.NE.AND.EX UP0, UPT, UR5, URZ, UPT, UP0 ;  /* 0x000000ff0500728c */ /* 0x000fc8000bf05300 */
[----:B------:R-:W-:-:S04]  /*0430*/  UISETP.EQ.OR.EX UP2, UPT, UR9, URZ, !UP0, UP1 ;  /* 0x000000ff0900728c */ /* 0x000fc8000c742710 */
[----:B------:R-:W-:-:S06]  /*0440*/  UP2UR UR4, UPR, URZ, 0x4 ;  /* 0x00000004ff047883 */ /* 0x000fcc0008000000 */
[----:B------:R-:W-:Y:S01]  /*0450*/  MOV R86, UR4 ;  /* 0x0000000400567c02 */ /* 0x000fe20008000f00 */
[----:B------:R-:W-:Y:S06]  /*0460*/  BRA.U !UP2, `(.L_x_8) ;  /* 0x000000010a207547 */ /* 0x000fec000b800000 */
[----:B------:R-:W-:Y:S01]  /*0470*/  UISETP.NE.U32.AND UP1, UPT, UR8, URZ, UPT ;  /* 0x000000ff0800728c */ /* 0x000fe2000bf25070 */
[----:B-----5:R-:W-:Y:S01]  /*0480*/  FSETP.NEU.AND P0, PT, R41, RZ, PT ;  /* 0x000000ff2900720b */ /* 0x020fe20003f0d000 */
[----:B------:R-:W-:Y:S02]  /*0490*/  USEL UR4, URZ, 0xffffffff, UP0 ;  /* 0xffffffffff047887 */ /* 0x000fe40008000000 */
[----:B------:R-:W-:-:S10]  /*04a0*/  UISETP.NE.AND.EX UP1, UPT, UR9, URZ, UPT, UP1 ;  /* 0x000000ff0900728c */ /* 0x000fd4000bf25310 */
[----:B------:R-:W-:Y:S01]  /*04b0*/  VOTEU.ANY UP0, P0 ;  /* 0x0000000000ff7886 */ /* 0x000fe20000000100 */
[----:B------:R-:W-:-:S04]  /*04c0*/  @!UP1 USEL UR4, URZ, 0xffffffff, UP0 ;  /* 0xffffffffff049887 */ /* 0x000fc80008000000 */
[----:B------:R-:W-:-:S04]  /*04d0*/  ULOP3.LUT UR4, UR4, 0x1, URZ, 0xc0, !UPT ;  /* 0x0000000104047892 */ /* 0x000fc8000f8ec0ff */
[----:B------:R-:W-:-:S11]  /*04e0*/  UISETP.NE.U32.AND UP3, UPT, UR4, 0x1, UPT ;  /* 0x000000010400788c */ /* 0x000fd6000bf65070 */
.L_x_8:
[----:B-1----:R-:W1:Y:S01]  /*04f0*/  SHFL.IDX PT, R2, R85, RZ, 0x1f ;  /* 0x00001fff55027589 */ /* 0x002e6200000e0000 */
[----:B------:R-:W-:-:S04]  /*0500*/  UISETP.NE.AND UP0, UPT, UR17, 0x2, UPT ;  /* 0x000000021100788c */ /* 0x000fc8000bf05270 */
[----:B------:R-:W-:Y:S01]  /*0510*/  USEL UR38, URZ, 0x1, UP0 ;  /* 0x00000001ff267887 */ /* 0x000fe20008000000 */
[----:B-1----:R-:W-:-:S13]  /*0520*/  ISETP.NE.AND P0, PT, R2, RZ, PT ;  /* 0x000000ff0200720c */ /* 0x002fda0003f05270 */
[----:B------:R-:W-:Y:S05]  /*0530*/  @P0 BRA `(.L_x_9) ;  /* 0x0000000000cc0947 */ /* 0x000fea0003800000 */
[----:B------:R-:W-:Y:S01]  /*0540*/  ELECT P0, URZ, PT ;  /* 0x0000000000ff782f */ /* 0x000fe20003800000 */
[----:B------:R-:W-:-:S12]  /*0550*/  BSSY.RECONVERGENT B0, `(.L_x_9) ;  /* 0x0000031000007945 */ /* 0x000fd80003800200 */
[----:B------:R-:W-:Y:S05]  /*0560*/  @!P0 BRA `(.L_x_10) ;  /* 0x0000000000bc8947 */ /* 0x000fea0003800000 */
[----:B------:R-:W1:Y:S01]  /*0570*/  S2UR UR4, SR_CgaCtaId ;  /* 0x00000000000479c3 */ /* 0x000e620000008800 */
[----:B------:R-:W-:Y:S01]  /*0580*/  UMOV UR5, 0x400 ;  /* 0x0000040000057882 */ /* 0x000fe20000000000 */
[----:B------:R-:W-:Y:S01]  /*0590*/  UMOV UR8, 0x1 ;  /* 0x0000000100087882 */ /* 0x000fe20000000000 */
[----:B------:R-:W-:Y:S01]  /*05a0*/  UMOV UR6, 0x8 ;  /* 0x0000000800067882 */ /* 0x000fe20000000000 */
[----:B------:R-:W-:-:S04]  /*05b0*/  UIADD3 UR8, UPT, UPT, -UR8, 0x100000, URZ ;  /* 0x0010000008087890 */ /* 0x000fc8000fffe1ff */
[----:B------:R-:W-:Y:S02]  /*05c0*/  USHF.L.U32 UR9, UR8, 0xb, URZ ;  /* 0x0000000b08097899 */ /* 0x000fe400080006ff */
[----:B------:R-:W-:Y:S02]  /*05d0*/  USHF.L.U32 UR8, UR8, 0x1, URZ ;  /* 0x0000000108087899 */ /* 0x000fe400080006ff */
[----:B------:R-:W-:-:S04]  /*05e0*/  UIADD3 UR6, UPT, UPT, -UR6, 0x100000, URZ ;  /* 0x0010000006067890 */ /* 0x000fc8000fffe1ff */
[----:B------:R-:W-:Y:S02]  /*05f0*/  USHF.L.U32 UR7, UR6, 0xb, URZ ;  /* 0x0000000b06077899 */ /* 0x000fe400080006ff */
[----:B------:R-:W-:Y:S02]  /*0600*/  USHF.L.U32 UR6, UR6, 0x1, URZ ;  /* 0x0000000106067899 */ /* 0x000fe400080006ff */
[----:B-1----:R-:W-:Y:S01]  /*0610*/  ULEA UR4, UR4, UR5, 0x18 ;  /* 0x0000000504047291 */ /* 0x002fe2000f8ec0ff */
[----:B------:R-:W1:Y:S11]  /*0620*/  FENCE.VIEW.ASYNC.S ;  /* 0x00000000000073c6 */ /* 0x000e760000000000 */
[----:B-1----:R1:W3:Y:S01]  /*0630*/  SYNCS.EXCH.64 URZ, [UR4], UR8 ;  /* 0x0000000804ff75b2 */ /* 0x0022e20008000100 */
[----:B------:R1:W4:Y:S01]  /*0640*/  SYNCS.EXCH.64 URZ, [UR4+0x88], UR6 ;  /* 0x0000880604ff75b2 */ /* 0x0003220008000100 */
[----:B------:R1:W1:Y:S01]  /*0650*/  SYNCS.EXCH.64 URZ, [UR4+0x8], UR8 ;  /* 0x0000080804ff75b2 */ /* 0x0002620008000100 */
        /* <DEDUP_REMOVED lines=31> */
[----:B---34-:R-:W-:Y:S01]  /*0850*/  NOP ;  /* 0x0000000000007918 */ /* 0x018fe20000000000 */
.L_x_10:
[----:B-1----:R-:W-:Y:S05]  /*0860*/  BSYNC.RECONVERGENT B0 ;  /* 0x0000000000007941 */ /* 0x002fea0003800200 */
.L_x_9:
[----:B------:R-:W1:Y:S01]  /*0870*/  SHFL.IDX PT, R2, R85, RZ, 0x1f ;  /* 0x00001fff55027589 */ /* 0x000e6200000e0000 */
[----:B------:R-:W-:Y:S01]  /*0880*/  NOP ;  /* 0x0000000000007918 */ /* 0x000fe20000000000 */
[----:B-1----:R-:W-:-:S13]  /*0890*/  ISETP.NE.AND P0, PT, R2, 0x1, PT ;  /* 0x000000010200780c */ /* 0x002fda0003f05270 */
[----:B------:R-:W-:Y:S05]  /*08a0*/  @P0 BRA `(.L_x_11) ;  /* 0x0000000000480947 */ /* 0x000fea0003800000 */
        /* <DEDUP_REMOVED lines=9> */
[----:B------:R-:W-:Y:S01]  /*0940*/  USHF.L.U32 UR6, UR6, 0x1, URZ ;  /* 0x0000000106067899 */ /* 0x000fe200080006ff */
[----:B------:R-:W-:Y:S01]  /*0950*/  ELECT P0, URZ, PT ;  /* 0x0000000000ff782f */ /* 0x000fe20003800000 */
[----:B-1----:R-:W-:Y:S01]  /*0960*/  ULEA UR4, UR4, UR5, 0x18 ;  /* 0x0000000504047291 */ /* 0x002fe2000f8ec0ff */
[----:B------:R-:W1:Y:S11]  /*0970*/  FENCE.VIEW.ASYNC.S ;  /* 0x00000000000073c6 */ /* 0x000e760000000000 */
[----:B-1----:R1:W3:Y:S01]  /*0980*/  SYNCS.EXCH.64 URZ, [UR4+0x110], UR8 ;  /* 0x0001100804ff75b2 */ /* 0x0022e20008000100 */
[----:B------:R1:W4:Y:S01]  /*0990*/  SYNCS.EXCH.64 URZ, [UR4+0x120], UR6 ;  /* 0x0001200604ff75b2 */ /* 0x0003220008000100 */
[----:B------:R1:W1:Y:S01]  /*09a0*/  SYNCS.EXCH.64 URZ, [UR4+0x118], UR8 ;  /* 0x0001180804ff75b2 */ /* 0x0002620008000100 */
[----:B------:R1:W1:Y:S01]  /*09b0*/  SYNCS.EXCH.64 URZ, [UR4+0x128], UR6 ;  /* 0x0001280604ff75b2 */ /* 0x0002620008000100 */
[----:B------:R-:W-:Y:S01]  /*09c0*/  NOP ;  /* 0x0000000000007918 */ /* 0x000fe20000000000 */
.L_x_11:
[----:B------:R-:W2:Y:S01]  /*09d0*/  SHFL.IDX PT, R2, R85, RZ, 0x1f ;  /* 0x00001fff55027589 */ /* 0x000ea200000e0000 */
[----:B------:R-:W-:Y:S01]  /*09e0*/  NOP ;  /* 0x0000000000007918 */ /* 0x000fe20000000000 */
[----:B--2---:R-:W-:-:S13]  /*09f0*/  ISETP.NE.AND P0, PT, R2, 0x3, PT ;  /* 0x000000030200780c */ /* 0x004fda0003f05270 */
[----:B------:R-:W-:Y:S05]  /*0a00*/  @P0 BRA `(.L_x_12) ;  /* 0x0000000000300947 */ /* 0x000fea0003800000 */
[----:B-1----:R-:W1:Y:S01]  /*0a10*/  S2UR UR6, SR_CgaCtaId ;  /* 0x00000000000679c3 */ /* 0x002e620000008800 */
[----:B------:R-:W-:Y:S01]  /*0a20*/  UMOV UR4, 0x400 ;  /* 0x0000040000047882 */ /* 0x000fe20000000000 */
[----:B------:R-:W-:Y:S01]  /*0a30*/  UMOV UR5, 0x20 ;  /* 0x0000002000057882 */ /* 0x000fe20000000000 */
[----:B------:R-:W-:Y:S01]  /*0a40*/  ELECT P0, URZ, PT ;  /* 0x0000000000ff782f */ /* 0x000fe20003800000 */
[----:B-1----:R-:W-:Y:S02]  /*0a50*/  ULEA UR6, UR6, UR4, 0x18 ;  /* 0x0000000406067291 */ /* 0x002fe4000f8ec0ff */
[----:B------:R-:W-:-:S04]  /*0a60*/  UIADD3 UR4, UPT, UPT, -UR5, 0x100000, URZ ;  /* 0x0010000005047890 */ /* 0x000fc8000fffe1ff */
[----:B------:R-:W-:Y:S02]  /*0a70*/  USHF.L.U32 UR5, UR4, 0xb, URZ ;  /* 0x0000000b04057899 */ /* 0x000fe400080006ff */
[----:B------:R-:W-:Y:S01]  /*0a80*/  USHF.L.U32 UR4, UR4, 0x1, URZ ;  /* 0x0000000104047899 */ /* 0x000fe200080006ff */
[----:B------:R-:W1:Y:S11]  /*0a90*/  FENCE.VIEW.ASYNC.S ;  /* 0x00000000000073c6 */ /* 0x000e760000000000 */
[----:B-1----:R2:W1:Y:S01]  /*0aa0*/  SYNCS.EXCH.64 URZ, [UR6+0x130], UR4 ;  /* 0x0001300406ff75b2 */ /* 0x0024620008000100 */
[----:B------:R2:W1:Y:S02]  /*0ab0*/  SYNCS.EXCH.64 URZ, [UR6+0x138], UR4 ;  /* 0x0001380406ff75b2 */ /* 0x0004640008000100 */
[----:B--2---:R-:W-:Y:S01]  /*0ac0*/  NOP ;  /* 0x0000000000007918 */ /* 0x004fe20000000000 */
.L_x_12:
[----:B------:R-:W2:Y:S01]  /*0ad0*/  SHFL.IDX PT, R2, R85, RZ, 0x1f ;  /* 0x00001fff55027589 */ /* 0x000ea200000e0000 */
[----:B------:R-:W-:Y:S01]  /*0ae0*/  NOP ;  /* 0x0000000000007918 */ /* 0x000fe20000000000 */
[----:B--2---:R-:W-:-:S13]  /*0af0*/  ISETP.NE.AND P0, PT, R2, 0x4, PT ;  /* 0x000000040200780c */ /* 0x004fda0003f05270 */
[----:B------:R-:W-:Y:S05]  /*0b00*/  @P0 BRA `(.L_x_13) ;  /* 0x00000000004c0947 */ /* 0x000fea0003800000 */
[----:B-1----:R-:W1:Y:S01]  /*0b10*/  S2UR UR6, SR_CgaCtaId ;  /* 0x00000000000679c3 */ /* 0x002e620000008800 */
[----:B------:R-:W-:Y:S01]  /*0b20*/  UMOV UR4, 0x720 ;  /* 0x0000072000047882 */ /* 0x000fe20000000000 */
[----:B------:R-:W-:Y:S01]  /*0b30*/  UMOV UR5, 0x400 ;  /* 0x0000040000057882 */ /* 0x000fe20000000000 */
[----:B------:R-:W-:Y:S01]  /*0b40*/  USEL UR4, UR4, 0x620, UP3 ;  /* 0x0000062004047887 */ /* 0x000fe20009800000 */
[----:B------:R-:W-:Y:S01]  /*0b50*/  UMOV UR8, 0x1 ;  /* 0x0000000100087882 */ /* 0x000fe20000000000 */
[----:B------:R-:W-:Y:S01]  /*0b60*/  ELECT P0, URZ, PT ;  /* 0x0000000000ff782f */ /* 0x000fe20003800000 */
[----:B------:R-:W-:-:S04]  /*0b70*/  UIADD3 UR8, UPT, UPT, -UR8, 0x100000, URZ ;  /* 0x0010000008087890 */ /* 0x000fc8000fffe1ff */
[----:B------:R-:W-:Y:S02]  /*0b80*/  USHF.L.U32 UR9, UR8, 0xb, URZ ;  /* 0x0000000b08097899 */ /* 0x000fe400080006ff */
[----:B------:R-:W-:Y:S02]  /*0b90*/  USHF.L.U32 UR8, UR8, 0x1, URZ ;  /* 0x0000000108087899 */ /* 0x000fe400080006ff */
[----:B-1----:R-:W-:Y:S02]  /*0ba0*/  ULEA UR6, UR6, UR5, 0x18 ;  /* 0x0000000506067291 */ /* 0x002fe4000f8ec0ff */
[----:B------:R-:W-:-:S04]  /*0bb0*/  UIADD3 UR4, UPT, UPT, -UR4, 0x100000, URZ ;  /* 0x0010000004047890 */ /* 0x000fc8000fffe1ff */
[----:B------:R-:W-:Y:S02]  /*0bc0*/  USHF.L.U32 UR5, UR4, 0xb, URZ ;  /* 0x0000000b04057899 */ /* 0x000fe400080006ff */
[----:B------:R-:W-:Y:S01]  /*0bd0*/  USHF.L.U32 UR4, UR4, 0x1, URZ ;  /* 0x0000000104047899 */ /* 0x000fe200080006ff */
[----:B------:R-:W1:Y:S03]  /*0be0*/  FENCE.VIEW.ASYNC.S ;  /* 0x00000000000073c6 */ /* 0x000e660000000000 */
[----:B-1----:R2:W1:Y:S08]  /*0bf0*/  SYNCS.EXCH.64 URZ, [UR6+0x140], UR8 ;  /* 0x0001400806ff75b2 */ /* 0x0024700008000100 */
[----:B------:R2:W1:Y:S01]  /*0c00*/  SYNCS.EXCH.64 URZ, [UR6+0x150], UR4 ;  /* 0x0001500406ff75b2 */ /* 0x0004620008000100 */
[----:B------:R2:W1:Y:S01]  /*0c10*/  SYNCS.EXCH.64 URZ, [UR6+0x148], UR8 ;  /* 0x0001480806ff75b2 */ /* 0x0004620008000100 */
[----:B------:R2:W1:Y:S02]  /*0c20*/  SYNCS.EXCH.64 URZ, [UR6+0x158], UR4 ;  /* 0x0001580406ff75b2 */ /* 0x0004640008000100 */
[----:B--2---:R-:W-:Y:S01]  /*0c30*/  NOP ;  /* 0x0000000000007918 */ /* 0x004fe20000000000 */
.L_x_13:
[----:B------:R-:W2:Y:S01]  /*0c40*/  SHFL.IDX PT, R2, R85, RZ, 0x1f ;  /* 0x00001fff55027589 */ /* 0x000ea200000e0000 */
[----:B------:R-:W-:Y:S01]  /*0c50*/  NOP ;  /* 0x0000000000007918 */ /* 0x000fe20000000000 */
[----:B--2---:R-:W-:-:S13]  /*0c60*/  ISETP.NE.AND P0, PT, R2, 0x5, PT ;  /* 0x000000050200780c */ /* 0x004fda0003f05270 */
[----:B------:R-:W-:Y:S05]  /*0c70*/  @P0 BRA `(.L_x_14) ;  /* 0x0000000000580947 */ /* 0x000fea0003800000 */
[----:B-1----:R-:W1:Y:S01]  /*0c80*/  S2UR UR4, SR_CgaCtaId ;  /* 0x00000000000479c3 */ /* 0x002e620000008800 */
        /* <DEDUP_REMOVED lines=12> */
[----:B-1----:R2:W1:Y:S01]  /*0d50*/  SYNCS.EXCH.64 URZ, [UR4+0x160], UR8 ;  /* 0x0001600804ff75b2 */ /* 0x0024620008000100 */
[----:B------:R2:W1:Y:S01]  /*0d60*/  SYNCS.EXCH.64 URZ, [UR4+0x180], UR6 ;  /* 0x0001800604ff75b2 */ /* 0x0004620008000100 */
[----:B------:R2:W1:Y:S01]  /*0d70*/  SYNCS.EXCH.64 URZ, [UR4+0x168], UR8 ;  /* 0x0001680804ff75b2 */ /* 0x0004620008000100 */
[----:B------:R2:W1:Y:S01]  /*0d80*/  SYNCS.EXCH.64 URZ, [UR4+0x188], UR6 ;  /* 0x0001880604ff75b2 */ /* 0x0004620008000100 */
[----:B------:R2:W1:Y:S01]  /*0d90*/  SYNCS.EXCH.64 URZ, [UR4+0x170], UR8 ;  /* 0x0001700804ff75b2 */ /* 0x0004620008000100 */
[----:B------:R2:W1:Y:S01]  /*0da0*/  SYNCS.EXCH.64 URZ, [UR4+0x190], UR6 ;  /* 0x0001900604ff75b2 */ /* 0x0004620008000100 */
[----:B------:R2:W1:Y:S01]  /*0db0*/  SYNCS.EXCH.64 URZ, [UR4+0x178], UR8 ;  /* 0x0001780804ff75b2 */ /* 0x0004620008000100 */
[----:B------:R2:W1:Y:S02]  /*0dc0*/  SYNCS.EXCH.64 URZ, [UR4+0x198], UR6 ;  /* 0x0001980604ff75b2 */ /* 0x0004640008000100 */
[----:B--2---:R-:W-:Y:S01]  /*0dd0*/  NOP ;  /* 0x0000000000007918 */ /* 0x004fe20000000000 */
.L_x_14:
[----:B------:R-:W2:Y:S01]  /*0de0*/  SHFL.IDX PT, R2, R85, RZ, 0x1f ;  /* 0x00001fff55027589 */ /* 0x000ea200000e0000 */
[----:B------:R-:W-:Y:S01]  /*0df0*/  NOP ;  /* 0x0000000000007918 */ /* 0x000fe20000000000 */
[----:B--2---:R-:W-:-:S13]  /*0e00*/  ISETP.NE.AND P0, PT, R2, 0x3, PT ;  /* 0x000000030200780c */ /* 0x004fda0003f05270 */
[----:B------:R-:W-:Y:S05]  /*0e10*/  @P0 BRA `(.L_x_15) ;  /* 0x0000000000380947 */ /* 0x000fea0003800000 */
[----:B------:R-:W2:Y:S01]  /*0e20*/  S2UR UR5, SR_CgaCtaId ;  /* 0x00000000000579c3 */ /* 0x000ea20000008800 */
[----:B-1----:R-:W-:Y:S01]  /*0e30*/  UMOV UR4, 0x400 ;  /* 0x0000040000047882 */ /* 0x002fe20000000000 */
[----:B------:R-:W-:Y:S01]  /*0e40*/  UMOV UR6, 0x20 ;  /* 0x0000002000067882 */ /* 0x000fe20000000000 */
[----:B------:R-:W-:Y:S01]  /*0e50*/  ELECT P0, URZ, PT ;  /* 0x0000000000ff782f */ /* 0x000fe20003800000 */
[----:B------:R-:W-:-:S04]  /*0e60*/  UIADD3 UR6, UPT, UPT, -UR6, 0x100000, URZ ;  /* 0x0010000006067890 */ /* 0x000fc8000fffe1ff */
[----:B------:R-:W-:Y:S02]  /*0e70*/  USHF.L.U32 UR7, UR6, 0xb, URZ ;  /* 0x0000000b06077899 */ /* 0x000fe400080006ff */
[----:B------:R-:W-:Y:S02]  /*0e80*/  USHF.L.U32 UR6, UR6, 0x1, URZ ;  /* 0x0000000106067899 */ /* 0x000fe400080006ff */
[----:B--2---:R-:W-:Y:S01]  /*0e90*/  ULEA UR4, UR5, UR4, 0x18 ;  /* 0x0000000405047291 */ /* 0x004fe2000f8ec0ff */
[----:B------:R-:W1:Y:S11]  /*0ea0*/  FENCE.VIEW.ASYNC.S ;  /* 0x00000000000073c6 */ /* 0x000e760000000000 */
[----:B-1----:R2:W1:Y:S01]  /*0eb0*/  SYNCS.EXCH.64 URZ, [UR4+0x1a0], UR6 ;  /* 0x0001a00604ff75b2 */ /* 0x0024620008000100 */
[----:B------:R2:W1:Y:S01]  /*0ec0*/  SYNCS.EXCH.64 URZ, [UR4+0x1b0], UR6 ;  /* 0x0001b00604ff75b2 */ /* 0x0004620008000100 */
[----:B------:R2:W1:Y:S01]  /*0ed0*/  SYNCS.EXCH.64 URZ, [UR4+0x1a8], UR6 ;  /* 0x0001a80604ff75b2 */ /* 0x0004620008000100 */
[----:B------:R2:W1:Y:S02]  /*0ee0*/  SYNCS.EXCH.64 URZ, [UR4+0x1b8], UR6 ;  /* 0x0001b80604ff75b2 */ /* 0x0004640008000100 */
[----:B--2---:R-:W-:Y:S01]  /*0ef0*/  NOP ;  /* 0x0000000000007918 */ /* 0x004fe20000000000 */
.L_x_15:
[----:B-1----:R-:W1:Y:S01]  /*0f00*/  LDCU UR4, c[0x0][0x36c] ;  /* 0x00006d80ff0477ac */ /* 0x002e620008000800 */
[----:B------:R-:W-:Y:S01]  /*0f10*/  ISETP.NE.OR P3, PT, R0, 0x2, !P3 ;  /* 0x000000020000780c */ /* 0x000fe20005f65670 */
[----:B------:R-:W-:Y:S01]  /*0f20*/  NOP ;  /* 0x0000000000007918 */ /* 0x000fe20000000000 */
[----:B------:R-:W-:Y:S01]  /*0f30*/  LOP3.LUT R0, R93, 0x1f, RZ, 0xc0, !PT ;  /* 0x0000001f5d007812 */ /* 0x000fe200078ec0ff */
[----:B------:R-:W-:Y:S02]  /*0f40*/  UISETP.NE.AND UP4, UPT, UR17, URZ, UPT ;  /* 0x000000ff1100728c */ /* 0x000fe4000bf85270 */
[----:B-1----:R-:W-:-:S09]  /*0f50*/  UISETP.EQ.U32.AND UP5, UPT, UR4, 0x1, UPT ;  /* 0x000000010400788c */ /* 0x002fd2000bfa2070 */
[----:B------:R-:W-:Y:S05]  /*0f60*/  BRA.U !UP5, `(.L_x_16) ;  /* 0x000000010d087547 */ /* 0x000fea000b800000 */
[----:B---34-:R-:W-:Y:S01]  /*0f70*/  UCGABAR_ARV ;  /* 0x00000000000079c7 */ /* 0x018fe20008000000 */
[----:B------:R-:W-:Y:S05]  /*0f80*/  BRA `(.L_x_17) ;  /* 0x0000000000047947 */ /* 0x000fea0003800000 */
.L_x_16:
[----:B---34-:R-:W-:Y:S01]  /*0f90*/  NOP ;  /* 0x0000000000007918 */ /* 0x018fe20000000000 */
.L_x_17:
[----:B------:R-:W1:Y:S01]  /*0fa0*/  S2UR UR7, SR_CTAID.X ;  /* 0x00000000000779c3 */ /* 0x000e620000002500 */
[----:B------:R-:W-:-:S05]  /*0fb0*/  CS2R.32 R3, SR_CgaSize ;  /* 0x0000000000037805 */ /* 0x000fca0000008a00 */
[----:B------:R-:W-:-:S05]  /*0fc0*/  IMAD R3, R3, -0xa0, RZ ;  /* 0xffffff6003037824 */ /* 0x000fca00078e02ff */
[----:B------:R-:W-:-:S14]  /*0fd0*/  R2UR UR5, R3 ;  /* 0x00000000030572ca */ /* 0x000fdc00000e0000 */
[----:B------:R-:W2:Y:S01]  /*0fe0*/  LDCU UR5, c[0x0][UR5+0x2b0] ;  /* 0x00005600050577ac */ /* 0x000ea20008000800 */
[----:B------:R-:W-:-:S05]  /*0ff0*/  CS2R.32 R3, SR_CgaSize ;  /* 0x0000000000037805 */ /* 0x000fca0000008a00 */
[----:B------:R-:W-:-:S05]  /*1000*/  IMAD R3, R3, -0xa0, RZ ;  /* 0xffffff6003037824 */ /* 0x000fca00078e02ff */
[----:B------:R-:W-:-:S14]  /*1010*/  R2UR UR4, R3 ;  /* 0x00000000030472ca */ /* 0x000fdc00000e0000 */
[----:B------:R-:W3:Y:S01]  /*1020*/  LDCU UR4, c[0x0][UR4+0x2b4] ;  /* 0x00005680040477ac */ /* 0x000ee20008000800 */
[----:B------:R-:W4:Y:S01]  /*1030*/  S2UR UR8, SR_CTAID.Y ;  /* 0x00000000000879c3 */ /* 0x000f220000002600 */
[----:B------:R-:W3:Y:S01]  /*1040*/  LDCU UR21, c[0x0][0xb24] ;  /* 0x00016480ff1577ac */ /* 0x000ee20008000800 */
[----:B------:R-:W-:-:S05]  /*1050*/  CS2R.32 R3, SR_CgaSize ;  /* 0x0000000000037805 */ /* 0x000fca0000008a00 */
[----:B------:R-:W-:-:S05]  /*1060*/  IMAD R3, R3, -0xa0, RZ ;  /* 0xffffff6003037824 */ /* 0x000fca00078e02ff */
[----:B------:R-:W-:-:S14]  /*1070*/  R2UR UR62, R3 ;  /* 0x00000000033e72ca */ /* 0x000fdc00000e0000 */
[----:B------:R-:W4:Y:S01]  /*1080*/  LDCU UR62, c[0x0][UR62+0x2a0] ;  /* 0x000054003e3e77ac */ /* 0x000f220008000800 */
[----:B------:R-:W4:Y:S01]  /*1090*/  S2UR UR9, SR_CgaCtaId ;  /* 0x00000000000979c3 */ /* 0x000f220000008800 */
[----:B------:R-:W-:-:S05]  /*10a0*/  CS2R.32 R3, SR_CgaSize ;  /* 0x0000000000037805 */ /* 0x000fca0000008a00 */
[----:B------:R-:W-:-:S05]  /*10b0*/  IMAD R3, R3, -0xa0, RZ ;  /* 0xffffff6003037824 */ /* 0x000fca00078e02ff */
[----:B------:R-:W-:-:S14]  /*10c0*/  R2UR UR59, R3 ;  /* 0x00000000033b72ca */ /* 0x000fdc00000e0000 */
[----:B------:R-:W4:Y:S01]  /*10d0*/  LDCU UR59, c[0x0][UR59+0x2a4] ;  /* 0x000054803b3b77ac */ /* 0x000f220008000800 */
[----:B------:R-:W4:Y:S01]  /*10e0*/  LDCU UR42, c[0x0][0xb24] ;  /* 0x00016480ff2a77ac */ /* 0x000f220008000800 */
[----:B-1----:R-:W-:Y:S01]  /*10f0*/  I2FP.F32.U32 R3, UR7 ;  /* 0x0000000700037c45 */ /* 0x002fe20008201000 */
[----:B------:R-:W1:Y:S01]  /*1100*/  S2UR UR36, SR_CTAID.Z ;  /* 0x00000000002479c3 */ /* 0x000e620000002700 */
[----:B------:R-:W1:Y:S03]  /*1110*/  LDCU UR27, c[0x0][0xb30] ;  /* 0x00016600ff1b77ac */ /* 0x000e660008000800 */
[----:B--2---:R-:W-:Y:S01]  /*1120*/  FMUL R3, R3, UR5 ;  /* 0x0000000503037c20 */ /* 0x004fe20008400000 */
[----:B---3--:R-:W-:Y:S01]  /*1130*/  UISETP.GE.AND UP2, UPT, UR21, 0x1, UPT ;  /* 0x000000011500788c */ /* 0x008fe2000bf46270 */
[----:B----4-:R-:W-:Y:S01]  /*1140*/  I2FP.F32.U32 R2, UR8 ;  /* 0x0000000800027c45 */ /* 0x010fe20008201000 */
[----:B------:R-:W-:Y:S01]  /*1150*/  UMOV UR16, UR7 ;  /* 0x0000000700107c82 */ /* 0x000fe20008000000 */
[----:B------:R-:W-:-:S02]  /*1160*/  UMOV UR20, UR8 ;  /* 0x0000000800147c82 */ /* 0x000fc40008000000 */
[----:B------:R-:W2:Y:S01]  /*1170*/  F2I.U32.TRUNC.NTZ R3, R3 ;  /* 0x0000000300037305 */ /* 0x000ea2000020f000 */
[----:B------:R-:W-:Y:S01]  /*1180*/  FMUL R2, R2, UR4 ;  /* 0x0000000402027c20 */ /* 0x000fe20008400000 */
[----:B------:R-:W-:-:S06]  /*1190*/  USHF.L.U32 UR28, UR9, 0x9, URZ ;  /* 0x00000009091c7899 */ /* 0x000fcc00080006ff */
[----:B------:R-:W3:Y:S01]  /*11a0*/  F2I.U32.TRUNC.NTZ R2, R2 ;  /* 0x0000000200027305 */ /* 0x000ee2000020f000 */
[----:B--2---:R-:W-:Y:S02]  /*11b0*/  R2UR UR4, R3 ;  /* 0x00000000030472ca */ /* 0x004fe400000e0000 */
[----:B---3--:R-:W-:Y:S02]  /*11c0*/  R2UR UR6, R2 ;  /* 0x00000000020672ca */ /* 0x008fe400000e0000 */
[----:B------:R-:W-:-:S09]  /*11d0*/  PRMT R2, RZ, 0x7610, R2 ;  /* 0x00007610ff027816 */ /* 0x000fd20000000002 */
[----:B------:R-:W-:-:S04]  /*11e0*/  UIADD3 UR5, UPT, UPT, -UR4, URZ, URZ ;  /* 0x000000ff04057290 */ /* 0x000fc8000fffe1ff */
[----:B------:R-:W-:Y:S02]  /*11f0*/  UIMAD UR62, UR62, UR5, UR7 ;  /* 0x000000053e3e72a4 */ /* 0x000fe4000f8e0207 */
[----:B------:R-:W-:-:S04]  /*1200*/  UIADD3 UR4, UPT, UPT, -UR6, URZ, URZ ;  /* 0x000000ff06047290 */ /* 0x000fc8000fffe1ff */
[----:B------:R-:W-:Y:S01]  /*1210*/  UIMAD UR59, UR59, UR4, UR8 ;  /* 0x000000043b3b72a4 */ /* 0x000fe2000f8e0208 */
[----:B-1----:R-:W-:Y:S11]  /*1220*/  BRA.U UP4, `(.L_x_18) ;  /* 0x0000000104787547 */ /* 0x002ff6000b800000 */
[----:B------:R-:W-:Y:S02]  /*1230*/  UISETP.NE.AND UP0, UPT, UR59, 0x1, UPT ;  /* 0x000000013b00788c */ /* 0x000fe4000bf05270 */
[----:B------:R-:W-:Y:S02]  /*1240*/  UISETP.NE.AND UP1, UPT, UR59, 0x2, UPT ;  /* 0x000000023b00788c */ /* 0x000fe4000bf25270 */
[----:B------:R-:W-:Y:S02]  /*1250*/  USEL UR5, URZ, 0x2, UP0 ;  /* 0x00000002ff057887 */ /* 0x000fe40008000000 */
[----:B------:R-:W-:Y:S02]  /*1260*/  UISETP.NE.AND UP0, UPT, UR59, 0x3, UPT ;  /* 0x000000033b00788c */ /* 0x000fe4000bf05270 */
[----:B------:R-:W-:Y:S02]  /*1270*/  USEL UR4, URZ, 0x4, UP1 ;  /* 0x00000004ff047887 */ /* 0x000fe40008800000 */
[----:B------:R-:W-:-:S02]  /*1280*/  UISETP.NE.AND UP1, UPT, UR59, 0x4, UPT ;  /* 0x000000043b00788c */ /* 0x000fc4000bf25270 */
[----:B------:R-:W-:Y:S02]  /*1290*/  USEL UR7, URZ, 0x8, UP0 ;  /* 0x00000008ff077887 */ /* 0x000fe40008000000 */
[----:B------:R-:W-:Y:S02]  /*12a0*/  UISETP.NE.AND UP0, UPT, UR59, 0x5, UPT ;  /* 0x000000053b00788c */ /* 0x000fe4000bf05270 */
[----:B------:R-:W-:Y:S02]  /*12b0*/  USEL UR6, URZ, 0x10, UP1 ;  /* 0x00000010ff067887 */ /* 0x000fe40008800000 */
[----:B------:R-:W-:Y:S02]  /*12c0*/  UISETP.NE.AND UP1, UPT, UR59, 0x6, UPT ;  /* 0x000000063b00788c */ /* 0x000fe4000bf25270 */
[----:B------:R-:W-:Y:S02]  /*12d0*/  USEL UR11, URZ, 0x20, UP0 ;  /* 0x00000020ff0b7887 */ /* 0x000fe40008000000 */
[----:B------:R-:W-:-:S02]  /*12e0*/  UISETP.NE.AND UP0, UPT, UR59, 0x7, UPT ;  /* 0x000000073b00788c */ /* 0x000fc4000bf05270 */
[----:B------:R-:W-:Y:S02]  /*12f0*/  USEL UR12, URZ, 0x40, UP1 ;  /* 0x00000040ff0c7887 */ /* 0x000fe40008800000 */
[----:B------:R-:W-:Y:S02]  /*1300*/  UISETP.NE.AND UP1, UPT, UR59, URZ, UPT ;  /* 0x000000ff3b00728c */ /* 0x000fe4000bf25270 */
[----:B------:R-:W-:Y:S02]  /*1310*/  USEL UR13, URZ, 0x80, UP0 ;  /* 0x00000080ff0d7887 */ /* 0x000fe40008000000 */
[----:B------:R-:W-:Y:S02]  /*1320*/  UISETP.NE.AND UP0, UPT, UR62, URZ, UPT ;  /* 0x000000ff3e00728c */ /* 0x000fe4000bf05270 */
[----:B------:R-:W-:Y:S02]  /*1330*/  UISETP.EQ.OR UP1, UPT, UR62, URZ, !UP1 ;  /* 0x000000ff3e00728c */ /* 0x000fe4000cf22670 */
[----:B------:R-:W-:-:S02]  /*1340*/  USEL UR9, UR5, 0x2, UP0 ;  /* 0x0000000205097887 */ /* 0x000fc40008000000 */
[----:B------:R-:W-:Y:S02]  /*1350*/  USEL UR4, UR4, 0x4, UP0 ;  /* 0x0000000404047887 */ /* 0x000fe40008000000 */
[----:B------:R-:W-:Y:S02]  /*1360*/  USEL UR5, URZ, 0x1, !UP1 ;  /* 0x00000001ff057887 */ /* 0x000fe4000c800000 */
[----:B------:R-:W-:Y:S02]  /*1370*/  USEL UR10, UR7, 0x8, UP0 ;  /* 0x00000008070a7887 */ /* 0x000fe40008000000 */
[----:B------:R-:W-:Y:S02]  /*1380*/  USEL UR8, UR6, 0x10, UP0 ;  /* 0x0000001006087887 */ /* 0x000fe40008000000 */
[----:B------:R-:W-:Y:S02]  /*1390*/  UIADD3 UR4, UPT, UPT, UR4, UR9, UR5 ;  /* 0x0000000904047290 */ /* 0x000fe4000fffe005 */
[----:B------:R-:W-:-:S02]  /*13a0*/  USEL UR7, UR11, 0x20, UP0 ;  /* 0x000000200b077887 */ /* 0x000fc40008000000 */
[----:B------:R-:W-:Y:S02]  /*13b0*/  USEL UR6, UR12, 0x40, UP0 ;  /* 0x000000400c067887 */ /* 0x000fe40008000000 */
[----:B------:R-:W-:Y:S02]  /*13c0*/  UIADD3 UR4, UPT, UPT, UR8, UR10, UR4 ;  /* 0x0000000a08047290 */ /* 0x000fe4000fffe004 */
[----:B------:R-:W-:Y:S02]  /*13d0*/  USEL UR5, UR13, 0x80, UP0 ;  /* 0x000000800d057887 */ /* 0x000fe40008000000 */
[----:B------:R-:W-:-:S04]  /*13e0*/  UIADD3 UR4, UPT, UPT, UR6, UR7, UR4 ;  /* 0x0000000706047290 */ /* 0x000fc8000fffe004 */
[----:B------:R-:W-:-:S06]  /*13f0*/  UIADD3 UR4, UPT, UPT, UR4, UR5, URZ ;  /* 0x0000000504047290 */ /* 0x000fcc000fffe0ff */
[----:B------:R-:W-:Y:S02]  /*1400*/  MOV R2, UR4 ;  /* 0x0000000400027c02 */ /* 0x000fe40008000f00 */
.L_x_18:
[----:B------:R-:W-:Y:S05]  /*1410*/  BRA.U !UP2, `(.L_x_19) ;  /* 0x000000010ad47547 */ /* 0x000fea000b800000 */
[----:B------:R-:W1:Y:S01]  /*1420*/  LDCU.128 UR12, c[0x0][0xb10] ;  /* 0x00016200ff0c77ac */ /* 0x000e620008000c00 */
[----:B------:R-:W2:Y:S01]  /*1430*/  LDCU UR6, c[0x0][0x370] ;  /* 0x00006e00ff0677ac */ /* 0x000ea20008000800 */
[----:B------:R-:W3:Y:S01]  /*1440*/  LDCU UR5, c[0x0][0x374] ;  /* 0x00006e80ff0577ac */ /* 0x000ee20008000800 */
[----:B------:R-:W4:Y:S01]  /*1450*/  LDCU UR26, c[0x0][0xb0c] ;  /* 0x00016180ff1a77ac */ /* 0x000f220008000800 */
[----:B------:R-:W4:Y:S01]  /*1460*/  LDCU UR4, c[0x0][0xb20] ;  /* 0x00016400ff0477ac */ /* 0x000f220008000800 */
[----:B------:R-:W4:Y:S01]  /*1470*/  LDCU.64 UR8, c[0x0][0xb28] ;  /* 0x00016500ff0877ac */ /* 0x000f220008000a00 */
[----:B-1----:R-:W-:Y:S02]  /*1480*/  UISETP.NE.AND UP0, UPT, UR14, 0x1, UPT ;  /* 0x000000010e00788c */ /* 0x002fe4000bf05270 */
[----:B---3--:R-:W-:Y:S02]  /*1490*/  UIMAD.WIDE.U32 UR10, UR5, UR15, URZ ;  /* 0x0000000f050a72a5 */ /* 0x008fe4000f8e00ff */
[----:B--2---:R-:W-:-:S02]  /*14a0*/  UIMAD.WIDE.U32 UR22, UR6, UR12, URZ ;  /* 0x0000000c061672a5 */ /* 0x004fc4000f8e00ff */
[----:B----4-:R-:W-:Y:S02]  /*14b0*/  UISETP.NE.AND UP1, UPT, UR26, 0x1, UPT ;  /* 0x000000011a00788c */ /* 0x010fe4000bf25270 */
[----:B------:R-:W-:Y:S01]  /*14c0*/  UISETP.NE.AND UP2, UPT, UR21, 0x1, UPT ;  /* 0x000000011500788c */ /* 0x000fe2000bf45270 */
[----:B------:R-:W-:Y:S02]  /*14d0*/  UMOV UR10, UR11 ;  /* 0x0000000b000a7c82 */ /* 0x000fe40008000000 */
[----:B------:R-:W-:Y:S01]  /*14e0*/  UMOV UR22, UR23 ;  /* 0x0000001700167c82 */ /* 0x000fe20008000000 */
[----:B------:R-:W-:Y:S02]  /*14f0*/  @UP0 USHF.R.U32.HI UR5, URZ, UR4, UR10 ;  /* 0x00000004ff050299 */ /* 0x000fe4000801160a */
[----:B------:R-:W-:Y:S02]  /*1500*/  UIMAD.WIDE.U32 UR24, UR20, UR15, URZ ;  /* 0x0000000f141872a5 */ /* 0x000fe4000f8e00ff */
[----:B------:R-:W-:-:S02]  /*1510*/  UIMAD.WIDE.U32 UR10, UR5, UR8, URZ ;  /* 0x00000008050a72a5 */ /* 0x000fc4000f8e00ff */
[----:B------:R-:W-:Y:S02]  /*1520*/  @UP1 USHF.R.U32.HI UR6, URZ, UR13, UR22 ;  /* 0x0000000dff061299 */ /* 0x000fe40008011616 */
[----:B------:R-:W-:Y:S02]  /*1530*/  UIMAD.WIDE.U32 UR18, UR16, UR12, URZ ;  /* 0x0000000c101272a5 */ /* 0x000fe4000f8e00ff */
[----:B------:R-:W-:Y:S01]  /*1540*/  UIMAD.WIDE.U32 UR22, UR6, UR8, URZ ;  /* 0x00000008061672a5 */ /* 0x000fe2000f8e00ff */
[----:B------:R-:W-:Y:S01]  /*1550*/  UMOV UR24, UR25 ;  /* 0x0000001900187c82 */ /* 0x000fe20008000000 */
[----:B------:R-:W-:Y:S01]  /*1560*/  UMOV UR10, UR11 ;  /* 0x0000000b000a7c82 */ /* 0x000fe20008000000 */
[----:B------:R-:W-:Y:S02]  /*1570*/  USHF.R.U32.HI UR24, URZ, UR4, UR24 ;  /* 0x00000004ff187299 */ /* 0x000fe40008011618 */
[----:B------:R-:W-:Y:S02]  /*1580*/  @UP2 USHF.R.U32.HI UR5, URZ, UR9, UR10 ;  /* 0x00000009ff052299 */ /* 0x000fe4000801160a */
[----:B------:R-:W-:Y:S01]  /*1590*/  UMOV UR7, UR23 ;  /* 0x0000001700077c82 */ /* 0x000fe20008000000 */
[----:B------:R-:W-:Y:S01]  /*15a0*/  UMOV UR18, UR19 ;  /* 0x0000001300127c82 */ /* 0x000fe20008000000 */
[----:B------:R-:W-:-:S02]  /*15b0*/  @UP2 USHF.R.U32.HI UR6, URZ, UR9, UR7 ;  /* 0x00000009ff062299 */ /* 0x000fc40008011607 */
[----:B------:R-:W-:Y:S02]  /*15c0*/  USHF.R.U32.HI UR13, URZ, UR13, UR18 ;  /* 0x0000000dff0d7299 */ /* 0x000fe40008011612 */
[----:B------:R-:W-:Y:S02]  /*15d0*/  USEL UR4, UR20, UR24, !UP0 ;  /* 0x0000001814047287 */ /* 0x000fe4000c000000 */
[----:B------:R-:W-:Y:S02]  /*15e0*/  UIMAD UR7, UR5, UR21, URZ ;  /* 0x00000015050772a4 */ /* 0x000fe4000f8e02ff */
[----:B------:R-:W-:Y:S02]  /*15f0*/  USEL UR5, UR16, UR13, !UP1 ;  /* 0x0000000d10057287 */ /* 0x000fe4000c800000 */
[----:B------:R-:W-:Y:S02]  /*1600*/  UIMAD UR12, UR6, UR21, URZ ;  /* 0x00000015060c72a4 */ /* 0x000fe4000f8e02ff */
[----:B------:R-:W-:-:S02]  /*1610*/  UISETP.GE.AND UP0, UPT, UR4, UR7, UPT ;  /* 0x000000070400728c */ /* 0x000fc4000bf06270 */
[----:B------:R-:W-:Y:S02]  /*1620*/  UIMAD.WIDE.U32 UR10, UR4, UR8, URZ ;  /* 0x00000008040a72a5 */ /* 0x000fe4000f8e00ff */
[----:B------:R-:W-:Y:S02]  /*1630*/  UISETP.GE.OR UP0, UPT, UR5, UR12, UP0 ;  /* 0x0000000c0500728c */ /* 0x000fe40008706670 */
[----:B------:R-:W-:Y:S02]  /*1640*/  UIMAD.WIDE.U32 UR12, UR5, UR8, URZ ;  /* 0x00000008050c72a5 */ /* 0x000fe4000f8e00ff */
[----:B------:R-:W-:Y:S01]  /*1650*/  UIADD3 UR10, UPT, UPT, -UR4, URZ, URZ ;  /* 0x000000ff040a7290 */ /* 0x000fe2000fffe1ff */
[----:B------:R-:W-:Y:S01]  /*1660*/  UMOV UR8, UR11 ;  /* 0x0000000b00087c82 */ /* 0x000fe20008000000 */
[----:B------:R-:W-:Y:S02]  /*1670*/  UIADD3 UR11, UPT, UPT, -UR5, URZ, URZ ;  /* 0x000000ff050b7290 */ /* 0x000fe4000fffe1ff */
[----:B------:R-:W-:-:S03]  /*1680*/  USHF.R.U32.HI UR8, URZ, UR9, UR8 ;  /* 0x00000009ff087299 */ /* 0x000fc60008011608 */
[----:B------:R-:W-:Y:S01]  /*1690*/  @!UP0 UMOV UR7, UR13 ;  /* 0x0000000d00078c82 */ /* 0x000fe20008000000 */
[----:B------:R-:W-:Y:S02]  /*16a0*/  UIMAD UR20, UR14, UR10, UR20 ;  /* 0x0000000a0e1472a4 */ /* 0x000fe4000f8e0214 */
[----:B------:R-:W-:Y:S02]  /*16b0*/  USEL UR8, UR4, UR8, !UP2 ;  /* 0x0000000804087287 */ /* 0x000fe4000d000000 */
[----:B------:R-:W-:Y:S02]  /*16c0*/  @!UP0 USHF.R.U32.HI UR7, URZ, UR9, UR7 ;  /* 0x00000009ff078299 */ /* 0x000fe40008011607 */
[----:B------:R-:W-:Y:S02]  /*16d0*/  UIADD3 UR9, UPT, UPT, -UR8, URZ, URZ ;  /* 0x000000ff08097290 */ /* 0x000fe4000fffe1ff */
[----:B------:R-:W-:Y:S02]  /*16e0*/  @!UP0 USEL UR7, UR5, UR7, !UP2 ;  /* 0x0000000705078287 */ /* 0x000fe4000d000000 */
[----:B------:R-:W-:-:S02]  /*16f0*/  UIMAD UR9, UR21, UR9, UR4 ;  /* 0x00000009150972a4 */ /* 0x000fc4000f8e0204 */
[----:B------:R-:W-:Y:S02]  /*1700*/  @!UP0 UIADD3 UR8, UPT, UPT, UR8, -UR7, URZ ;  /* 0x8000000708088290 */ /* 0x000fe4000fffe0ff */
[----:B------:R-:W-:Y:S02]  /*1710*/  @!UP0 UIMAD UR6, UR9, UR6, UR7 ;  /* 0x00000006090682a4 */ /* 0x000fe4000f8e0207 */
[----:B------:R-:W-:Y:S02]  /*1720*/  @!UP0 UIMAD UR4, UR8, UR21, UR5 ;  /* 0x00000015080482a4 */ /* 0x000fe4000f8e0205 */
[----:B------:R-:W-:Y:S02]  /*1730*/  UIMAD UR16, UR26, UR11, UR16 ;  /* 0x0000000b1a1072a4 */ /* 0x000fe4000f8e0210 */
[----:B------:R-:W-:Y:S01]  /*1740*/  UIMAD UR20, UR4, UR14, UR20 ;  /* 0x0000000e041472a4 */ /* 0x000fe2000f8e0214 */
[----:B------:R-:W-:Y:S02]  /*1750*/  @!UP0 UMOV UR5, UR6 ;  /* 0x0000000600058c82 */ /* 0x000fe40008000000 */
[----:B------:R-:W-:-:S12]  /*1760*/  UIMAD UR16, UR5, UR26, UR16 ;  /* 0x0000001a051072a4 */ /* 0x000fd8000f8e0210 */
.L_x_19:
[----:B------:R-:W-:Y:S02]  /*1770*/  UISETP.NE.AND UP1, UPT, UR27, 0x1, UPT ;  /* 0x000000011b00788c */ /* 0x000fe4000bf25270 */
[----:B------:R-:W-:Y:S02]  /*1780*/  UISETP.NE.AND UP0, UPT, UR17, 0x2, UPT ;  /* 0x000000021100788c */ /* 0x000fe4000bf05270 */
[----:B------:R-:W-:-:S05]  /*1790*/  ULOP3.LUT UR28, UR28, 0xe00, URZ, 0xc0, !UPT ;  /* 0x00000e001c1c7892 */ /* 0x000fca000f8ec0ff */
[----:B------:R-:W-:Y:S07]  /*17a0*/  BRA.U UP1, `(.L_x_20) ;  /* 0x0000000101447547 */ /* 0x000fee000b800000 */
[----:B------:R-:W1:Y:S01]  /*17b0*/  LDCU.128 UR8, c[0x0][0xb10] ;  /* 0x00016200ff0877ac */ /* 0x000e620008000c00 */
[----:B------:R-:W2:Y:S01]  /*17c0*/  LDCU UR12, c[0x0][0xb0c] ;  /* 0x00016180ff0c77ac */ /* 0x000ea20008000800 */
[----:B------:R-:W3:Y:S01]  /*17d0*/  LDCU UR13, c[0x0][0xb20] ;  /* 0x00016400ff0d77ac */ /* 0x000ee20008000800 */
[----:B-1----:R-:W-:Y:S02]  /*17e0*/  UIMAD.WIDE.U32 UR6, UR16, UR8, URZ ;  /* 0x00000008100672a5 */ /* 0x002fe4000f8e00ff */
[----:B------:R-:W-:Y:S02]  /*17f0*/  UIMAD.WIDE.U32 UR4, UR20, UR11, URZ ;  /* 0x0000000b140472a5 */ /* 0x000fe4000f8e00ff */
[----:B--2---:R-:W-:Y:S02]  /*1800*/  UISETP.NE.AND UP2, UPT, UR12, 0x1, UPT ;  /* 0x000000010c00788c */ /* 0x004fe4000bf45270 */
[----:B------:R-:W-:Y:S01]  /*1810*/  UISETP.NE.AND UP1, UPT, UR10, 0x1, UPT ;  /* 0x000000010a00788c */ /* 0x000fe2000bf25270 */
[----:B------:R-:W-:-:S02]  /*1820*/  UMOV UR6, UR7 ;  /* 0x0000000700067c82 */ /* 0x000fc40008000000 */
[----:B------:R-:W-:Y:S01]  /*1830*/  UMOV UR4, UR5 ;  /* 0x0000000500047c82 */ /* 0x000fe20008000000 */
[----:B------:R-:W-:Y:S02]  /*1840*/  USHF.R.U32.HI UR6, URZ, UR9, UR6 ;  /* 0x00000009ff067299 */ /* 0x000fe40008011606 */
[----:B---3--:R-:W-:Y:S02]  /*1850*/  USHF.R.U32.HI UR4, URZ, UR13, UR4 ;  /* 0x0000000dff047299 */ /* 0x008fe40008011604 */
[----:B------:R-:W-:Y:S02]  /*1860*/  USEL UR5, UR16, UR6, !UP2 ;  /* 0x0000000610057287 */ /* 0x000fe4000d000000 */
[----:B------:R-:W-:-:S04]  /*1870*/  USEL UR4, UR20, UR4, !UP1 ;  /* 0x0000000414047287 */ /* 0x000fc8000c800000 */
[----:B------:R-:W-:Y:S02]  /*1880*/  UIADD3 UR6, UPT, UPT, UR5, -UR4, URZ ;  /* 0x8000000405067290 */ /* 0x000fe4000fffe0ff */
[----:B------:R-:W-:Y:S02]  /*1890*/  UIADD3 UR4, UPT, UPT, -UR5, UR4, URZ ;  /* 0x0000000405047290 */ /* 0x000fe4000fffe1ff */
[----:B------:R-:W-:Y:S02]  /*18a0*/  UIMAD UR20, UR6, UR10, UR20 ;  /* 0x0000000a061472a4 */ /* 0x000fe4000f8e0214 */
[----:B------:R-:W-:-:S12]  /*18b0*/  UIMAD UR16, UR4, UR12, UR16 ;  /* 0x0000000c041072a4 */ /* 0x000fd8000f8e0210 */
.L_x_20:
[----:B------:R-:W-:Y:S05]  /*18c0*/  BRA.U !UP5, `(.L_x_21) ;  /* 0x000000010d0c7547 */ /* 0x000fea000b800000 */
[----:B------:R-:W-:Y:S01]  /*18d0*/  UCGABAR_WAIT ;  /* 0x0000000000007dc7 */ /* 0x000fe20008000000 */
[----:B------:R-:W-:Y:S01]  /*18e0*/  CCTL.IVALL ;  /* 0x00000000ff00798f */ /* 0x000fe20002000000 */
[----:B------:R-:W-:Y:S05]  /*18f0*/  BRA `(.L_x_22) ;  /* 0x0000000000047947 */ /* 0x000fea0003800000 */
.L_x_21:
[----:B------:R-:W-:Y:S06]  /*1900*/  BAR.SYNC.DEFER_BLOCKING 0x0 ;  /* 0x0000000000007b1d */ /* 0x000fec0000010000 */
.L_x_22:
[----:B------:R-:W-:Y:S05]  /*1910*/  BRA.U UP0, `(.L_x_23) ;  /* 0x0000001900887547 */ /* 0x000fea000b800000 */
[----:B------:R-:W1:Y:S01]  /*1920*/  LDCU UR6, c[0x0][0x38c] ;  /* 0x00007180ff0677ac */ /* 0x000e620008000800 */
[----:B------:R-:W2:Y:S01]  /*1930*/  S2UR UR8, SR_CgaCtaId ;  /* 0x00000000000879c3 */ /* 0x000ea20000008800 */
[----:B------:R-:W-:Y:S01]  /*1940*/  PLOP3.LUT P1, PT, PT, PT, UP3, 0x80, 0x8 ;  /* 0x000000000008781c */ /* 0x000fe20003f2f038 */
[----:B------:R-:W-:Y:S01]  /*1950*/  IMAD.MOV.U32 R12, RZ, RZ, 0x1 ;  /* 0x00000001ff0c7424 */ /* 0x000fe200078e00ff */
[----:B------:R-:W-:Y:S01]  /*1960*/  UMOV UR7, 0x400 ;  /* 0x0000040000077882 */ /* 0x000fe20000000000 */
[----:B------:R-:W-:Y:S01]  /*1970*/  UISETP.NE.AND UP1, UPT, UR17, URZ, UPT ;  /* 0x000000ff1100728c */ /* 0x000fe2000bf25270 */
[----:B------:R-:W-:Y:S02]  /*1980*/  ISETP.EQ.OR P2, PT, R0, RZ, P3 ;  /* 0x000000ff0000720c */ /* 0x000fe40001f42670 */
[----:B------:R-:W-:Y:S02]  /*1990*/  CS2R R10, SRZ ;  /* 0x00000000000a7805 */ /* 0x000fe4000001ff00 */
[----:B------:R-:W-:Y:S01]  /*19a0*/  PLOP3.LUT P1, PT, P1, PT, PT, 0x8, 0x80 ;  /* 0x000000000080781c */ /* 0x000fe20000f2e170 */
[----:B------:R-:W-:Y:S01]  /*19b0*/  IMAD.MOV.U32 R9, RZ, RZ, RZ ;  /* 0x000000ffff097224 */ /* 0x000fe200078e00ff */
[----:B------:R-:W3:Y:S01]  /*19c0*/  LDCU UR40, c[0x0][0x370] ;  /* 0x00006e00ff2877ac */ /* 0x000ee20008000800 */
[----:B------:R-:W-:Y:S01]  /*19d0*/  IMAD.MOV.U32 R8, RZ, RZ, 0x1 ;  /* 0x00000001ff087424 */ /* 0x000fe200078e00ff */
[----:B------:R-:W4:Y:S01]  /*19e0*/  LDCU.64 UR26, c[0x0][0x348] ;  /* 0x00006900ff1a77ac */ /* 0x000f220008000a00 */
[----:B-1----:R-:W-:-:S02]  /*19f0*/  UIADD3 UR5, UPT, UPT, UR6, 0x3f, URZ ;  /* 0x0000003f06057890 */ /* 0x002fc4000fffe0ff */
[----:B------:R-:W-:Y:S02]  /*1a00*/  USHF.R.U32.HI UR45, URZ, 0x6, UR28 ;  /* 0x00000006ff2d7899 */ /* 0x000fe4000801161c */
[----:B------:R-:W-:Y:S02]  /*1a10*/  USHF.R.S32.HI UR4, URZ, 0x1f, UR5 ;  /* 0x0000001fff047899 */ /* 0x000fe40008011405 */
[----:B------:R-:W-:Y:S02]  /*1a20*/  UIADD3 UR46, UPT, UPT, UR6, 0x7e, URZ ;  /* 0x0000007e062e7890 */ /* 0x000fe4000fffe0ff */
[----:B------:R-:W-:Y:S02]  /*1a30*/  ULEA.HI UR4, UR4, UR5, URZ, 0x6 ;  /* 0x0000000504047291 */ /* 0x000fe4000f8f30ff */
[----:B--2---:R-:W-:Y:S02]  /*1a40*/  ULEA UR7, UR8, UR7, 0x18 ;  /* 0x0000000708077291 */ /* 0x004fe4000f8ec0ff */
[----:B------:R-:W-:-:S02]  /*1a50*/  USHF.R.S32.HI UR43, URZ, 0x6, UR4 ;  /* 0x00000006ff2b7899 */ /* 0x000fc40008011404 */
[----:B------:R-:W-:Y:S02]  /*1a60*/  UIADD3 UR4, UPT, UPT, UR6, -0x1, URZ ;  /* 0xffffffff06047890 */ /* 0x000fe4000fffe0ff */
[----:B------:R-:W-:Y:S02]  /*1a70*/  UISETP.LT.U32.AND UP0, UPT, UR43, 0x11, UPT ;  /* 0x000000112b00788c */ /* 0x000fe4000bf01070 */
[----:B------:R-:W-:Y:S02]  /*1a80*/  UISETP.GE.U32.AND UP2, UPT, UR4, -0x7f, UPT ;  /* 0xffffff810400788c */ /* 0x000fe4000bf46070 */
[----:B------:R-:W-:Y:S01]  /*1a90*/  USEL UR41, UR43, 0x11, UP0 ;  /* 0x000000112b297887 */ /* 0x000fe20008000000 */
[----:B------:R-:W1:Y:S03]  /*1aa0*/  LDCU UR39, c[0x0][0x374] ;  /* 0x00006e80ff2777ac */ /* 0x000e660008000800 */
[----:B------:R-:W-:-:S02]  /*1ab0*/  UIADD3 UR21, UPT, UPT, UR41, -0x1, URZ ;  /* 0xffffffff29157890 */ /* 0x000fc4000fffe0ff */
[----:B------:R-:W-:-:S03]  /*1ac0*/  USEL UR24, UR38, 0x2, UP1 ;  /* 0x0000000226187887 */ /* 0x000fc60008800000 */
[----:B------:R-:W-:Y:S02]  /*1ad0*/  @UP2 UIADD3 UR21, UPT, UPT, UR41, URZ, URZ ;  /* 0x000000ff29152290 */ /* 0x000fe4000fffe0ff */
[----:B------:R-:W-:Y:S02]  /*1ae0*/  UIADD3 UR29, UPT, UPT, UR7, 0x4400, UR28 ;  /* 0x00004400071d7890 */ /* 0x000fe4000fffe01c */
[----:B------:R-:W-:Y:S02]  /*1af0*/  UIADD3 UR44, UPT, UPT, UR43, -UR41, URZ ;  /* 0x800000292b2c7290 */ /* 0x000fe4000fffe0ff */
[----:B------:R-:W-:Y:S01]  /*1b00*/  UIADD3 UR21, UPT, UPT, UR21, 0x1, URZ ;  /* 0x0000000115157890 */ /* 0x000fe2000fffe0ff */
[----:B---34-:R-:W-:-:S11]  /*1b10*/  UMOV UR5, URZ ;  /* 0x000000ff00057c82 */ /* 0x018fd60008000000 */
.L_x_43:
[----:B------:R-:W2:Y:S02]  /*1b20*/  S2UR UR4, SR_CgaCtaId ;  /* 0x00000000000479c3 */ /* 0x000ea40000008800 */
[----:B--2---:R-:W-:-:S09]  /*1b30*/  UISETP.NE.AND UP0, UPT, UR4, URZ, UPT ;  /* 0x000000ff0400728c */ /* 0x004fd2000bf05270 */
[----:B-1----:R-:W-:Y:S05]  /*1b40*/  BRA.U UP0, `(.L_x_24) ;  /* 0x0000000100287547 */ /* 0x002fea000b800000 */
[----:B------:R-:W-:Y:S02]  /*1b50*/  LEA R0, R9, UR7, 0x3 ;  /* 0x0000000709007c11 */ /* 0x000fe4000f8e18ff */
[----:B------:R-:W-:-:S04]  /*1b60*/  SHF.L.U32 R3, R8, 0x1f, RZ ;  /* 0x0000001f08037819 */ /* 0x000fc800000006ff */
[----:B------:R-:W2:Y:S02]  /*1b70*/  SYNCS.PHASECHK.TRANS64.TRYWAIT P0, [R0+URZ+0x1b0], R3 ;  /* 0x0001b003000075a7 */ /* 0x000ea400080011ff */
[----:B--2---:R-:W-:Y:S05]  /*1b80*/  @!P0 BRA `(.L_x_25) ;  /* 0x00000064008c8947 */ /* 0x004fea0003800000 */
.L_x_126:
[----:B------:R3:W-:Y:S01]  /*1b90*/  SYNCS.ARRIVE.TRANS64.A1T0 RZ, [R0+URZ+0x1a0], RZ ;  /* 0x0001a0ff00ff79a7 */ /* 0x0007e200081000ff */
[----:B------:R-:W-:-:S05]  /*1ba0*/  VIADD R9, R9, 0x1 ;  /* 0x0000000109097836 */ /* 0x000fca0000000000 */
[----:B------:R-:W-:-:S04]  /*1bb0*/  ISETP.NE.AND P0, PT, R9, 0x2, PT ;  /* 0x000000020900780c */ /* 0x000fc80003f05270 */
[----:B--2---:R-:W-:Y:S02]  /*1bc0*/  SEL R3, RZ, 0x1, P0 ;  /* 0x00000001ff037807 */ /* 0x004fe40000000000 */
[----:B------:R-:W-:Y:S02]  /*1bd0*/  SEL R9, R9, RZ, P0 ;  /* 0x000000ff09097207 */ /* 0x000fe40000000000 */
[----:B------:R-:W-:-:S07]  /*1be0*/  LOP3.LUT R8, R8, R3, RZ, 0x3c, !PT ;  /* 0x0000000308087212 */ /* 0x000fce00078e3cff */
.L_x_24:
[----:B------:R-:W-:Y:S01]  /*1bf0*/  ULEA UR4, UR5, UR7, 0x3 ;  /* 0x0000000705047291 */ /* 0x000fe2000f8e18ff */
[----:B---3--:R-:W-:Y:S01]  /*1c00*/  SHF.L.U32 R0, R12, 0x1f, RZ ;  /* 0x0000001f0c007819 */ /* 0x008fe200000006ff */
[----:B------:R-:W-:Y:S02]  /*1c10*/  UISETP.GE.U32.AND UP0, UPT, UR46, 0x7f, UPT ;  /* 0x0000007f2e00788c */ /* 0x000fe4000bf06070 */
[----:B------:R-:W-:Y:S02]  /*1c20*/  USHF.L.U32 UR11, UR20, 0x7, URZ ;  /* 0x00000007140b7899 */ /* 0x000fe400080006ff */
[----:B------:R-:W-:Y:S01]  /*1c30*/  ULEA UR35, UR16, UR45, 0x6 ;  /* 0x0000002d10237291 */ /* 0x000fe2000f8e30ff */
[----:B------:R-:W-:Y:S02]  /*1c40*/  UMOV UR13, URZ ;  /* 0x000000ff000d7c82 */ /* 0x000fe40008000000 */
[----:B------:R2:W3:Y:S02]  /*1c50*/  SYNCS.PHASECHK.TRANS64.TRYWAIT P0, [UR4+0x88], R0 ;  /* 0x00008800ff0075a7 */ /* 0x0004e40008001104 */
[----:B------:R-:W-:Y:S07]  /*1c60*/  BRA.U !UP0, `(.L_x_26) ;  /* 0x0000000108bc7547 */ /* 0x000fee000b800000 */
[----:B------:R-:W-:Y:S01]  /*1c70*/  UMOV UR6, URZ ;  /* 0x000000ff00067c82 */ /* 0x000fe20008000000 */
[----:B------:R-:W-:-:S05]  /*1c80*/  UMOV UR4, UR5 ;  /* 0x0000000500047c82 */ /* 0x000fca0008000000 */
.L_x_32:
[----:B------:R-:W-:Y:S01]  /*1c90*/  ULEA UR33, UR4, UR7, 0x3 ;  /* 0x0000000704217291 */ /* 0x000fe2000f8e18ff */
[----:B---3--:R-:W-:Y:S01]  /*1ca0*/  @!P3 MOV R2, 0x3000 ;  /* 0x000030000002b802 */ /* 0x008fe20000000f00 */
[----:B-1-3--:R-:W-:Y:S10]  /*1cb0*/  @P0 BRA `(.L_x_27) ;  /* 0x00000000000c0947 */ /* 0x00aff40003800000 */
[----:B------:R-:W-:-:S04]  /*1cc0*/  SHF.L.U32 R3, R12, 0x1f, RZ ;  /* 0x0000001f0c037819 */ /* 0x000fc800000006ff */
[----:B------:R-:W3:Y:S02]  /*1cd0*/  SYNCS.PHASECHK.TRANS64.TRYWAIT P0, [UR33+0x88], R3 ;  /* 0x00008803ff0075a7 */ /* 0x000ee40008001121 */
[----:B---3--:R-:W-:Y:S05]  /*1ce0*/  @!P0 BRA `(.L_x_28) ;  /* 0x0000006400488947 */ /* 0x008fea0003800000 */
.L_x_27:
[----:B------:R3:W-:Y:S01]  /*1cf0*/  @!P3 SYNCS.ARRIVE.TRANS64 RZ, [UR33], R2 ;  /* 0x00000002ffffb9a7 */ /* 0x0007e20008000021 */
[----:B------:R-:W-:-:S04]  /*1d00*/  ULOP3.LUT UR5, UR24, 0x2, URZ, 0xfc, !UPT ;  /* 0x0000000218057892 */ /* 0x000fc8000f8efcff */
[----:B------:R-:W-:-:S09]  /*1d10*/  UISETP.NE.AND UP0, UPT, UR5, 0x2, UPT ;  /* 0x000000020500788c */ /* 0x000fd2000bf05270 */
[----:B------:R-:W-:Y:S05]  /*1d20*/  BRA.U UP0, `(.L_x_29) ;  /* 0x0000000100047547 */ /* 0x000fea000b800000 */
[----:B-1----:R-:W-:Y:S05]  /*1d30*/  BPT.TRAP 0x1 ;  /* 0x000000040000795c */ /* 0x002fea0000300000 */
.L_x_29:
[----:B------:R-:W-:Y:S04]  /*1d40*/  BSSY.RECONVERGENT B0, `(.L_x_30) ;  /* 0x0000003000007945 */ /* 0x000fe80003800200 */
[----:B------:R-:W-:Y:S05]  /*1d50*/  @P2 BRA `(.L_x_31) ;  /* 0x0000000000042947 */ /* 0x000fea0003800000 */
[----:B-1----:R-:W-:Y:S05]  /*1d60*/  BPT.TRAP 0x1 ;  /* 0x000000040000795c */ /* 0x002fea0000300000 */
.L_x_31:
[----:B-1----:R-:W-:Y:S05]  /*1d70*/  BSYNC.RECONVERGENT B0 ;  /* 0x0000000000007941 */ /* 0x002fea0003800200 */
.L_x_30:
[----:B------:R-:W-:Y:S02]  /*1d80*/  UIADD3 UR5, UPT, UPT, UR4, 0x1, URZ ;  /* 0x0000000104057890 */ /* 0x000fe4000fffe0ff */
[----:B------:R-:W-:Y:S02]  /*1d90*/  ULEA UR32, UR4, UR28, 0xc ;  /* 0x0000001c04207291 */ /* 0x000fe4000f8e60ff */
[----:B------:R-:W-:Y:S02]  /*1da0*/  UISETP.NE.AND UP0, UPT, UR5, 0x11, UPT ;  /* 0x000000110500788c */ /* 0x000fe4000bf05270 */
[----:B------:R-:W-:Y:S02]  /*1db0*/  UIADD3 UR16, UP1, UPT, UR26, 0x80, URZ ;  /* 0x000000801a107890 */ /* 0x000fe4000ff3e0ff */
[----:B------:R-:W-:Y:S02]  /*1dc0*/  USEL UR9, URZ, 0x1, UP0 ;  /* 0x00000001ff097887 */ /* 0x000fe40008000000 */
[----:B------:R-:W-:-:S02]  /*1dd0*/  USEL UR5, UR5, URZ, UP0 ;  /* 0x000000ff05057287 */ /* 0x000fc40008000000 */
[----:B------:R-:W-:Y:S02]  /*1de0*/  UIADD3 UR14, UP0, UPT, UR26, 0x180, URZ ;  /* 0x000001801a0e7890 */ /* 0x000fe4000ff1e0ff */
[----:B------:R-:W-:Y:S01]  /*1df0*/  ULEA UR8, UR5, UR7, 0x3 ;  /* 0x0000000705087291 */ /* 0x000fe2000f8e18ff */
[----:B------:R-:W-:Y:S01]  /*1e00*/  LOP3.LUT R12, R12, UR9, RZ, 0x3c, !PT ;  /* 0x000000090c0c7c12 */ /* 0x000fe2000f8e3cff */
[----:B------:R-:W-:Y:S02]  /*1e10*/  USHF.L.U32 UR34, UR6, 0x6, URZ ;  /* 0x0000000606227899 */ /* 0x000fe400080006ff */
[----:B------:R-:W-:Y:S01]  /*1e20*/  UIADD3.X UR17, UPT, UPT, URZ, UR27, URZ, UP1, !UPT ;  /* 0x0000001bff117290 */ /* 0x000fe20008ffe4ff */
[----:B--2---:R-:W-:Y:S01]  /*1e30*/  SHF.L.U32 R0, R12, 0x1f, RZ ;  /* 0x0000001f0c007819 */ /* 0x004fe200000006ff */
[----:B------:R-:W-:Y:S02]  /*1e40*/  UIADD3 UR32, UPT, UPT, UR7, 0x4400, UR32 ;  /* 0x0000440007207890 */ /* 0x000fe4000fffe020 */
[----:B------:R-:W-:Y:S01]  /*1e50*/  UIADD3.X UR15, UPT, UPT, URZ, UR27, URZ, UP0, !UPT ;  /* 0x0000001bff0f7290 */ /* 0x000fe200087fe4ff */
[----:B------:R4:W1:Y:S01]  /*1e60*/  SYNCS.PHASECHK.TRANS64.TRYWAIT P0, [UR8+0x88], R0 ;  /* 0x00008800ff0075a7 */ /* 0x0008620008001108 */
[----:B------:R-:W-:Y:S01]  /*1e70*/  ULEA UR8, UR4, UR7, 0xd ;  /* 0x0000000704087291 */ /* 0x000fe2000f8e68ff */
[----:B------:R-:W-:Y:S01]  /*1e80*/  UMOV UR13, 0xff0000 ;  /* 0x00ff0000000d7882 */ /* 0x000fe20000000000 */
[----:B------:R-:W-:-:S02]  /*1e90*/  UMOV UR18, 0x0 ;  /* 0x0000000000127882 */ /* 0x000fc40000000000 */
[----:B------:R-:W-:Y:S01]  /*1ea0*/  UIADD3 UR8, UPT, UPT, UR8, 0x15400, URZ ;  /* 0x0001540008087890 */ /* 0x000fe2000fffe0ff */
[----:B------:R-:W-:Y:S01]  /*1eb0*/  UMOV UR19, 0x10000000 ;  /* 0x1000000000137882 */ /* 0x000fe20000000000 */
[----:B------:R-:W-:Y:S01]  /*1ec0*/  UMOV UR12, UR36 ;  /* 0x00000024000c7c82 */ /* 0x000fe20008000000 */
[----:B------:R-:W-:Y:S01]  /*1ed0*/  UMOV UR9, UR33 ;  /* 0x0000002100097c82 */ /* 0x000fe20008000000 */
[----:B------:R-:W-:Y:S01]  /*1ee0*/  UMOV UR10, UR34 ;  /* 0x00000022000a7c82 */ /* 0x000fe20008000000 */
[----:B------:R2:W-:Y:S01]  /*1ef0*/  UTMALDG.3D.MULTICAST [UR32], [UR16], UR13, desc[UR18] ;  /* 0x00001220100073b4 */ /* 0x0005e2000801180d */
[----:B------:R-:W-:Y:S01]  /*1f00*/  UIADD3 UR6, UPT, UPT, UR6, 0x1, URZ ;  /* 0x0000000106067890 */ /* 0x000fe2000fffe0ff */
[----:B------:R-:W-:-:S03]  /*1f10*/  UMOV UR4, UR5 ;  /* 0x0000000500047c82 */ /* 0x000fc60008000000 */
[----:B------:R-:W-:Y:S01]  /*1f20*/  UISETP.NE.AND UP0, UPT, UR6, UR21, UPT ;  /* 0x000000150600728c */ /* 0x000fe2000bf05270 */
[----:B------:R4:W-:Y:S01]  /*1f30*/  UTMALDG.3D [UR8], [UR14], desc[UR18] ;  /* 0x000012080e0075b4 */ /* 0x0009e20008011000 */
[----:B--2---:R-:W-:-:S07]  /*1f40*/  UMOV UR13, UR21 ;  /* 0x00000015000d7c82 */ /* 0x004fce0008000000 */
[----:B----4-:R-:W-:Y:S05]  /*1f50*/  BRA.U UP0, `(.L_x_32) ;  /* 0xfffffffd004c7547 */ /* 0x010fea000b83ffff */
.L_x_26:
[----:B------:R-:W-:Y:S01]  /*1f60*/  ULEA UR4, UR5, UR7, 0x3 ;  /* 0x0000000705047291 */ /* 0x000fe2000f8e18ff */
[----:B--2---:R-:W-:Y:S01]  /*1f70*/  SHF.L.U32 R0, R12, 0x1f, RZ ;  /* 0x0000001f0c007819 */ /* 0x004fe200000006ff */
[----:B------:R-:W-:Y:S01]  /*1f80*/  @!P1 SYNCS.ARRIVE.TRANS64.A1T0 RZ, [UR7+0x138], RZ ;  /* 0x000138ffffff99a7 */ /* 0x000fe20008100007 */
[----:B------:R-:W-:-:S06]  /*1f90*/  UISETP.GT.AND UP0, UPT, UR43, UR41, UPT ;  /* 0x000000292b00728c */ /* 0x000fcc000bf04270 */
[----:B-1-3--:R1:W2:Y:S03]  /*1fa0*/  SYNCS.PHASECHK.TRANS64.TRYWAIT P0, [UR4+0x88], R0 ;  /* 0x00008800ff0075a7 */ /* 0x00a2a60008001104 */
[----:B------:R-:W-:Y:S05]  /*1fb0*/  BRA.U !UP0, `(.L_x_33) ;  /* 0x0000000108bc7547 */ /* 0x000fea000b800000 */
[----:B------:R-:W-:Y:S01]  /*1fc0*/  UIADD3 UR25, UPT, UPT, UR44, UR13, URZ ;  /* 0x0000000d2c197290 */ /* 0x000fe2000fffe0ff */
[----:B------:R-:W-:-:S11]  /*1fd0*/  UMOV UR4, UR5 ;  /* 0x0000000500047c82 */ /* 0x000fd60008000000 */
.L_x_39:
[----:B------:R-:W-:Y:S01]  /*1fe0*/  ULEA UR17, UR4, UR7, 0x3 ;  /* 0x0000000704117291 */ /* 0x000fe2000f8e18ff */
[----:B--2---:R-:W-:Y:S01]  /*1ff0*/  @!P3 MOV R2, 0x3000 ;  /* 0x000030000002b802 */ /* 0x004fe20000000f00 */
[----:B--2-4-:R-:W-:Y:S10]  /*2000*/  @P0 BRA `(.L_x_34) ;  /* 0x00000000000c0947 */ /* 0x014ff40003800000 */
[----:B------:R-:W-:-:S04]  /*2010*/  SHF.L.U32 R3, R12, 0x1f, RZ ;  /* 0x0000001f0c037819 */ /* 0x000fc800000006ff */
[----:B------:R-:W2:Y:S02]  /*2020*/  SYNCS.PHASECHK.TRANS64.TRYWAIT P0, [UR17+0x88], R3 ;  /* 0x00008803ff0075a7 */ /* 0x000ea40008001111 */
[----:B--2---:R-:W-:Y:S05]  /*2030*/  @!P0 BRA `(.L_x_35) ;  /* 0x00000060008c8947 */ /* 0x004fea0003800000 */
.L_x_34:
[----:B------:R2:W-:Y:S01]  /*2040*/  @!P3 SYNCS.ARRIVE.TRANS64 RZ, [UR17], R2 ;  /* 0x00000002ffffb9a7 */ /* 0x0005e20008000011 */
[----:B------:R-:W-:-:S04]  /*2050*/  ULOP3.LUT UR5, UR24, 0x2, URZ, 0xfc, !UPT ;  /* 0x0000000218057892 */ /* 0x000fc8000f8efcff */
[----:B------:R-:W-:-:S09]  /*2060*/  UISETP.NE.AND UP0, UPT, UR5, 0x2, UPT ;  /* 0x000000020500788c */ /* 0x000fd2000bf05270 */
[----:B------:R-:W-:Y:S05]  /*2070*/  BRA.U UP0, `(.L_x_36) ;  /* 0x0000000100047547 */ /* 0x000fea000b800000 */
[----:B------:R-:W-:Y:S05]  /*2080*/  BPT.TRAP 0x1 ;  /* 0x000000040000795c */ /* 0x000fea0000300000 */
.L_x_36:
[----:B------:R-:W-:Y:S04]  /*2090*/  BSSY.RECONVERGENT B0, `(.L_x_37) ;  /* 0x0000003000007945 */ /* 0x000fe80003800200 */
[----:B------:R-:W-:Y:S05]  /*20a0*/  @P2 BRA `(.L_x_38) ;  /* 0x0000000000042947 */ /* 0x000fea0003800000 */
[----:B------:R-:W-:Y:S05]  /*20b0*/  BPT.TRAP 0x1 ;  /* 0x000000040000795c */ /* 0x000fea0000300000 */
.L_x_38:
[----:B------:R-:W-:Y:S05]  /*20c0*/  BSYNC.RECONVERGENT B0 ;  /* 0x0000000000007941 */ /* 0x000fea0003800200 */
.L_x_37:
[----:B------:R-:W-:Y:S02]  /*20d0*/  UIADD3 UR5, UPT, UPT, UR4, 0x1, URZ ;  /* 0x0000000104057890 */ /* 0x000fe4000fffe0ff */
[----:B------:R-:W-:Y:S02]  /*20e0*/  UIADD3 UR14, UP1, UPT, UR26, 0x80, URZ ;  /* 0x000000801a0e7890 */ /* 0x000fe4000ff3e0ff */
[----:B------:R-:W-:Y:S02]  /*20f0*/  UISETP.NE.AND UP0, UPT, UR5, 0x11, UPT ;  /* 0x000000110500788c */ /* 0x000fe4000bf05270 */
[----:B------:R-:W-:Y:S02]  /*2100*/  USHF.L.U32 UR18, UR13, 0x6, URZ ;  /* 0x000000060d127899 */ /* 0x000fe400080006ff */
[----:B------:R-:W-:Y:S02]  /*2110*/  USEL UR8, URZ, 0x1, UP0 ;  /* 0x00000001ff087887 */ /* 0x000fe40008000000 */
[----:B------:R-:W-:-:S02]  /*2120*/  USEL UR5, UR5, URZ, UP0 ;  /* 0x000000ff05057287 */ /* 0x000fc40008000000 */
[----:B------:R-:W-:Y:S02]  /*2130*/  UIADD3 UR22, UP0, UPT, UR26, 0x180, URZ ;  /* 0x000001801a167890 */ /* 0x000fe4000ff1e0ff */
[----:B------:R-:W-:Y:S01]  /*2140*/  LOP3.LUT R12, R12, UR8, RZ, 0x3c, !PT ;  /* 0x000000080c0c7c12 */ /* 0x000fe2000f8e3cff */
[----:B------:R-:W-:Y:S02]  /*2150*/  ULEA UR6, UR5, UR7, 0x3 ;  /* 0x0000000705067291 */ /* 0x000fe4000f8e18ff */
[----:B------:R-:W-:Y:S01]  /*2160*/  ULEA UR8, UR4, UR7, 0xd ;  /* 0x0000000704087291 */ /* 0x000fe2000f8e68ff */
[----:B-1----:R-:W-:Y:S01]  /*2170*/  SHF.L.U32 R0, R12, 0x1f, RZ ;  /* 0x0000001f0c007819 */ /* 0x002fe200000006ff */
[----:B------:R-:W-:Y:S02]  /*2180*/  ULEA UR16, UR4, UR29, 0xc ;  /* 0x0000001d04107291 */ /* 0x000fe4000f8e60ff */
[----:B------:R-:W-:Y:S02]  /*2190*/  UIADD3.X UR15, UPT, UPT, URZ, UR27, URZ, UP1, !UPT ;  /* 0x0000001bff0f7290 */ /* 0x000fe40008ffe4ff */
[----:B------:R-:W-:Y:S01]  /*21a0*/  UIADD3 UR8, UPT, UPT, UR8, 0x15400, URZ ;  /* 0x0001540008087890 */ /* 0x000fe2000fffe0ff */
[----:B------:R3:W4:Y:S01]  /*21b0*/  SYNCS.PHASECHK.TRANS64.TRYWAIT P0, [UR6+0x88], R0 ;  /* 0x00008800ff0075a7 */ /* 0x0007220008001106 */
[----:B------:R-:W-:Y:S01]  /*21c0*/  UIADD3.X UR23, UPT, UPT, URZ, UR27, URZ, UP0, !UPT ;  /* 0x0000001bff177290 */ /* 0x000fe200087fe4ff */
[----:B------:R-:W-:Y:S01]  /*21d0*/  UMOV UR6, 0xff0000 ;  /* 0x00ff000000067882 */ /* 0x000fe20000000000 */
[----:B------:R-:W-:Y:S01]  /*21e0*/  UMOV UR30, 0x0 ;  /* 0x00000000001e7882 */ /* 0x000fe20000000000 */
[----:B------:R-:W-:Y:S01]  /*21f0*/  UMOV UR31, 0x10000000 ;  /* 0x10000000001f7882 */ /* 0x000fe20000000000 */
[----:B------:R-:W-:Y:S01]  /*2200*/  UMOV UR19, UR35 ;  /* 0x0000002300137c82 */ /* 0x000fe20008000000 */
[----:B------:R-:W-:Y:S01]  /*2210*/  UMOV UR20, UR36 ;  /* 0x0000002400147c82 */ /* 0x000fe20008000000 */
[----:B------:R-:W-:Y:S01]  /*2220*/  UMOV UR12, UR36 ;  /* 0x00000024000c7c82 */ /* 0x000fe20008000000 */
[----:B------:R-:W-:Y:S01]  /*2230*/  UMOV UR9, UR17 ;  /* 0x0000001100097c82 */ /* 0x000fe20008000000 */
[----:B------:R-:W-:Y:S01]  /*2240*/  UMOV UR10, UR18 ;  /* 0x00000012000a7c82 */ /* 0x000fe20008000000 */
[----:B------:R3:W-:Y:S01]  /*2250*/  UTMALDG.3D.MULTICAST [UR16], [UR14], UR6, desc[UR30] ;  /* 0x00001e100e0073b4 */ /* 0x0007e20008011806 */
[----:B------:R-:W-:Y:S01]  /*2260*/  UIADD3 UR13, UPT, UPT, UR13, 0x1, URZ ;  /* 0x000000010d0d7890 */ /* 0x000fe2000fffe0ff */
[----:B------:R-:W-:-:S03]  /*2270*/  UMOV UR4, UR5 ;  /* 0x0000000500047c82 */ /* 0x000fc60008000000 */
[----:B------:R-:W-:Y:S01]  /*2280*/  UISETP.NE.AND UP0, UPT, UR13, UR25, UPT ;  /* 0x000000190d00728c */ /* 0x000fe2000bf05270 */
[----:B------:R3:W-:Y:S08]  /*2290*/  UTMALDG.3D [UR8], [UR22], desc[UR30] ;  /* 0x00001e08160075b4 */ /* 0x0007f00008011000 */
[----:B---3--:R-:W-:Y:S05]  /*22a0*/  BRA.U UP0, `(.L_x_39) ;  /* 0xfffffffd004c7547 */ /* 0x008fea000b83ffff */
.L_x_33:
[C---:B------:R-:W-:Y:S01]  /*22b0*/  LEA R3, R11.reuse, UR7, 0x3 ;  /* 0x000000070b037c11 */ /* 0x040fe2000f8e18ff */
[----:B------:R-:W-:Y:S01]  /*22c0*/  NOP ;  /* 0x0000000000007918 */ /* 0x000fe20000000000 */
[----:B-1----:R-:W-:Y:S02]  /*22d0*/  SHF.L.U32 R0, R10, 0x1f, RZ ;  /* 0x0000001f0a007819 */ /* 0x002fe400000006ff */
[----:B------:R-:W-:Y:S02]  /*22e0*/  LEA R5, R11, UR7, 0x4 ;  /* 0x000000070b057c11 */ /* 0x000fe4000f8e20ff */
[----:B--2-4-:R-:W1:Y:S02]  /*22f0*/  SYNCS.PHASECHK.TRANS64.TRYWAIT P0, [R3+URZ+0x140], R0 ;  /* 0x00014000030075a7 */ /* 0x014e6400080011ff */
[----:B-1----:R-:W-:Y:S05]  /*2300*/  @!P0 BRA `(.L_x_40) ;  /* 0x0000005c00f08947 */ /* 0x002fea0003800000 */
.L_x_129:
[----:B------:R-:W2:Y:S01]  /*2310*/  LDS.128 R4, [R5+0x1d0] ;  /* 0x0001d00005047984 */ /* 0x000ea20000000c00 */
[----:B------:R-:W-:Y:S01]  /*2320*/  UISETP.GE.AND UP0, UPT, UR42, 0x1, UPT ;  /* 0x000000012a00788c */ /* 0x000fe2000bf06270 */
[----:B------:R-:W-:Y:S01]  /*2330*/  @!PT LDS RZ, [RZ] ;  /* 0x00000000fffff984 */ /* 0x000fe20000000800 */
[----:B------:R-:W-:Y:S01]  /*2340*/  @!PT LDS RZ, [RZ] ;  /* 0x00000000fffff984 */ /* 0x000fe20000000800 */
[----:B------:R-:W-:Y:S01]  /*2350*/  @!PT LDS RZ, [RZ] ;  /* 0x00000000fffff984 */ /* 0x000fe20000000800 */
[----:B------:R-:W-:Y:S01]  /*2360*/  @!PT LDS RZ, [RZ] ;  /* 0x00000000fffff984 */ /* 0x000fe20000000800 */
[----:B------:R3:W-:Y:S06]  /*2370*/  MEMBAR.ALL.CTA ;  /* 0x0000000000007992 */ /* 0x0007ec0000008000 */
[----:B---3--:R-:W3:Y:S01]  /*2380*/  FENCE.VIEW.ASYNC.S ;  /* 0x00000000000073c6 */ /* 0x008ee20000000000 */
[----:B--2---:R-:W-:-:S13]  /*2390*/  LOP3.LUT P0, RZ, R6, 0x1, RZ, 0xc0, !PT ;  /* 0x0000000106ff7812 */ /* 0x004fda000780c0ff */
[----:B---3--:R-:W-:Y:S01]  /*23a0*/  VOTEU.ANY UP1, P0 ;  /* 0x0000000000ff7886 */ /* 0x008fe20000020100 */
[----:B------:R-:W-:-:S13]  /*23b0*/  PLOP3.LUT P0, PT, PT, PT, UP1, 0x80, 0x8 ;  /* 0x000000000008781c */ /* 0x000fda0003f0f018 */
[----:B-1----:R-:W-:Y:S02]  /*23c0*/  @P0 LOP3.LUT R0, R5, 0xffff, RZ, 0xc0, !PT ;  /* 0x0000ffff05000812 */ /* 0x002fe400078ec0ff */
[----:B------:R-:W-:Y:S02]  /*23d0*/  @P0 MOV R2, R4 ;  /* 0x0000000400020202 */ /* 0x000fe40000000f00 */
[----:B------:R-:W-:Y:S01]  /*23e0*/  @P0 R2UR UR6, R0 ;  /* 0x00000000000602ca */ /* 0x000fe200000e0000 */
[----:B------:R-:W-:Y:S01]  /*23f0*/  VIADD R0, R3, 0x150 ;  /* 0x0000015003007836 */ /* 0x000fe20000000000 */
[----:B------:R-:W-:Y:S02]  /*2400*/  @P0 SHF.R.U32.HI R4, RZ, 0x10, R5 ;  /* 0x00000010ff040819 */ /* 0x000fe40000011605 */
[----:B------:R-:W-:Y:S02]  /*2410*/  @P0 R2UR UR8, R2 ;  /* 0x00000000020802ca */ /* 0x000fe400000e0000 */
[----:B------:R-:W-:-:S02]  /*2420*/  PRMT R0, RZ, 0x654, R0 ;  /* 0x00000654ff007816 */ /* 0x000fc40000000000 */
[----:B------:R-:W-:Y:S02]  /*2430*/  @P0 R2UR UR4, R4 ;  /* 0x00000000040402ca */ /* 0x000fe400000e0000 */
[----:B------:R1:W-:Y:S03]  /*2440*/  SYNCS.ARRIVE.TRANS64.RED.A1T0 RZ, [R0+URZ], RZ ;  /* 0x000000ff00ff79a7 */ /* 0x0003e600081004ff */
[----:B------:R-:W-:-:S04]  /*2450*/  @UP1 UMOV UR37, UR6 ;  /* 0x0000000600251c82 */ /* 0x000fc80008000000 */
[----:B------:R-:W-:-:S04]  /*2460*/  @UP1 UMOV UR38, UR8 ;  /* 0x0000000800261c82 */ /* 0x000fc80008000000 */
[----:B------:R-:W-:Y:S01]  /*2470*/  @UP1 UMOV UR36, UR4 ;  /* 0x0000000400241c82 */ /* 0x000fe20008000000 */
[----:B------:R-:W-:Y:S05]  /*2480*/  BRA.U !UP0, `(.L_x_41) ;  /* 0x0000000108d47547 */ /* 0x000fea000b800000 */
[----:B------:R-:W2:Y:S01]  /*2490*/  LDCU.128 UR12, c[0x0][0xb10] ;  /* 0x00016200ff0c77ac */ /* 0x000ea20008000c00 */
[----:B------:R-:W3:Y:S01]  /*24a0*/  LDCU UR25, c[0x0][0xb20] ;  /* 0x00016400ff1977ac */ /* 0x000ee20008000800 */
[----:B------:R-:W4:Y:S01]  /*24b0*/  LDCU UR20, c[0x0][0xb0c] ;  /* 0x00016180ff1477ac */ /* 0x000f220008000800 */
[----:B------:R-:W1:Y:S01]  /*24c0*/  LDCU.64 UR10, c[0x0][0xb28] ;  /* 0x00016500ff0a77ac */ /* 0x000e620008000a00 */
[----:B------:R-:W-:Y:S02]  /*24d0*/  UISETP.NE.AND UP3, UPT, UR42, 0x1, UPT ;  /* 0x000000012a00788c */ /* 0x000fe4000bf65270 */
[----:B--2---:R-:W-:Y:S02]  /*24e0*/  UIMAD.WIDE.U32 UR16, UR39, UR15, URZ ;  /* 0x0000000f271072a5 */ /* 0x004fe4000f8e00ff */
[----:B------:R-:W-:Y:S02]  /*24f0*/  UIMAD.WIDE.U32 UR8, UR40, UR12, URZ ;  /* 0x0000000c280872a5 */ /* 0x000fe4000f8e00ff */
[----:B------:R-:W-:-:S02]  /*2500*/  UISETP.NE.AND UP0, UPT, UR14, 0x1, UPT ;  /* 0x000000010e00788c */ /* 0x000fc4000bf05270 */
[----:B------:R-:W-:Y:S01]  /*2510*/  UIMAD.WIDE.U32 UR22, UR37, UR15, URZ ;  /* 0x0000000f251672a5 */ /* 0x000fe2000f8e00ff */
[----:B------:R-:W-:Y:S02]  /*2520*/  UMOV UR16, UR17 ;  /* 0x0000001100107c82 */ /* 0x000fe40008000000 */
[----:B------:R-:W-:Y:S01]  /*2530*/  UMOV UR8, UR9 ;  /* 0x0000000900087c82 */ /* 0x000fe20008000000 */
[----:B---3--:R-:W-:Y:S02]  /*2540*/  USHF.R.U32.HI UR16, URZ, UR25, UR16 ;  /* 0x00000019ff107299 */ /* 0x008fe40008011610 */
[----:B----4-:R-:W-:Y:S02]  /*2550*/  UISETP.NE.AND UP2, UPT, UR20, 0x1, UPT ;  /* 0x000000011400788c */ /* 0x010fe4000bf45270 */
[----:B------:R-:W-:Y:S02]  /*2560*/  USHF.R.U32.HI UR8, URZ, UR13, UR8 ;  /* 0x0000000dff087299 */ /* 0x000fe40008011608 */
[----:B------:R-:W-:-:S02]  /*2570*/  USEL UR6, UR39, UR16, !UP0 ;  /* 0x0000001027067287 */ /* 0x000fc4000c000000 */
[----:B------:R-:W-:Y:S02]  /*2580*/  USEL UR8, UR40, UR8, !UP2 ;  /* 0x0000000828087287 */ /* 0x000fe4000d000000 */
[----:B-1----:R-:W-:Y:S01]  /*2590*/  UIMAD.WIDE.U32 UR16, UR6, UR10, URZ ;  /* 0x0000000a061072a5 */ /* 0x002fe2000f8e00ff */
[----:B------:R-:W-:Y:S01]  /*25a0*/  UMOV UR4, UR23 ;  /* 0x0000001700047c82 */ /* 0x000fe20008000000 */
[----:B------:R-:W-:Y:S02]  /*25b0*/  UIMAD.WIDE.U32 UR18, UR38, UR12, URZ ;  /* 0x0000000c261272a5 */ /* 0x000fe4000f8e00ff */
[----:B------:R-:W-:-:S03]  /*25c0*/  UIMAD.WIDE.U32 UR22, UR8, UR10, URZ ;  /* 0x0000000a081672a5 */ /* 0x000fc6000f8e00ff */
[----:B------:R-:W-:Y:S01]  /*25d0*/  UMOV UR16, UR17 ;  /* 0x0000001100107c82 */ /* 0x000fe20008000000 */
[----:B------:R-:W-:Y:S02]  /*25e0*/  USHF.R.U32.HI UR4, URZ, UR25, UR4 ;  /* 0x00000019ff047299 */ /* 0x000fe40008011604 */
[----:B------:R-:W-:Y:S01]  /*25f0*/  @UP3 USHF.R.U32.HI UR6, URZ, UR11, UR16 ;  /* 0x0000000bff063299 */ /* 0x000fe20008011610 */
[----:B------:R-:W-:Y:S01]  /*2600*/  UMOV UR18, UR19 ;  /* 0x0000001300127c82 */ /* 0x000fe20008000000 */
[----:B------:R-:W-:Y:S01]  /*2610*/  UMOV UR22, UR23 ;  /* 0x0000001700167c82 */ /* 0x000fe20008000000 */
[----:B------:R-:W-:Y:S02]  /*2620*/  USHF.R.U32.HI UR13, URZ, UR13, UR18 ;  /* 0x0000000dff0d7299 */ /* 0x000fe40008011612 */
[----:B------:R-:W-:Y:S02]  /*2630*/  USEL UR4, UR37, UR4, !UP0 ;  /* 0x0000000425047287 */ /* 0x000fe4000c000000 */
[----:B------:R-:W-:-:S02]  /*2640*/  @UP3 USHF.R.U32.HI UR8, URZ, UR11, UR22 ;  /* 0x0000000bff083299 */ /* 0x000fc40008011616 */
[----:B------:R-:W-:Y:S02]  /*2650*/  UIMAD UR9, UR42, UR6, URZ ;  /* 0x000000062a0972a4 */ /* 0x000fe4000f8e02ff */
[----:B------:R-:W-:Y:S02]  /*2660*/  USEL UR6, UR38, UR13, !UP2 ;  /* 0x0000000d26067287 */ /* 0x000fe4000d000000 */
[----:B------:R-:W-:Y:S02]  /*2670*/  UIMAD UR12, UR42, UR8, URZ ;  /* 0x000000082a0c72a4 */ /* 0x000fe4000f8e02ff */
[----:B------:R-:W-:Y:S02]  /*2680*/  UISETP.GE.AND UP0, UPT, UR4, UR9, UPT ;  /* 0x000000090400728c */ /* 0x000fe4000bf06270 */
[----:B------:R-:W-:Y:S02]  /*2690*/  UIMAD.WIDE.U32 UR16, UR4, UR10, URZ ;  /* 0x0000000a041072a5 */ /* 0x000fe4000f8e00ff */
[----:B------:R-:W-:-:S02]  /*26a0*/  UISETP.GE.OR UP0, UPT, UR6, UR12, UP0 ;  /* 0x0000000c0600728c */ /* 0x000fc40008706670 */
        /* <DEDUP_REMOVED lines=19> */
.L_x_41:
[----:B------:R-:W2:Y:S02]  /*27e0*/  LDCU UR4, c[0x0][0xb30] ;  /* 0x00016600ff0477ac */ /* 0x000ea40008000800 */
[----:B--2---:R-:W-:-:S09]  /*27f0*/  UISETP.NE.AND UP0, UPT, UR4, 0x1, UPT ;  /* 0x000000010400788c */ /* 0x004fd2000bf05270 */
[----:B------:R-:W-:Y:S05]  /*2800*/  BRA.U UP0, `(.L_x_42) ;  /* 0x0000000100447547 */ /* 0x000fea000b800000 */
[----:B------:R-:W2:Y:S01]  /*2810*/  LDCU.128 UR12, c[0x0][0xb10] ;  /* 0x00016200ff0c77ac */ /* 0x000ea20008000c00 */
[----:B------:R-:W3:Y:S01]  /*2820*/  LDCU UR16, c[0x0][0xb0c] ;  /* 0x00016180ff1077ac */ /* 0x000ee20008000800 */
[----:B------:R-:W4:Y:S01]  /*2830*/  LDCU UR17, c[0x0][0xb20] ;  /* 0x00016400ff1177ac */ /* 0x000f220008000800 */
[----:B--2---:R-:W-:Y:S02]  /*2840*/  UIMAD.WIDE.U32 UR10, UR38, UR12, URZ ;  /* 0x0000000c260a72a5 */ /* 0x004fe4000f8e00ff */
[----:B------:R-:W-:Y:S02]  /*2850*/  UIMAD.WIDE.U32 UR8, UR37, UR15, URZ ;  /* 0x0000000f250872a5 */ /* 0x000fe4000f8e00ff */
[----:B---3--:R-:W-:Y:S02]  /*2860*/  UISETP.NE.AND UP2, UPT, UR16, 0x1, UPT ;  /* 0x000000011000788c */ /* 0x008fe4000bf45270 */
[----:B------:R-:W-:Y:S01]  /*2870*/  UISETP.NE.AND UP0, UPT, UR14, 0x1, UPT ;  /* 0x000000010e00788c */ /* 0x000fe2000bf05270 */
[----:B------:R-:W-:-:S02]  /*2880*/  UMOV UR6, UR11 ;  /* 0x0000000b00067c82 */ /* 0x000fc40008000000 */
[----:B------:R-:W-:Y:S01]  /*2890*/  UMOV UR4, UR9 ;  /* 0x0000000900047c82 */ /* 0x000fe20008000000 */
[----:B------:R-:W-:Y:S02]  /*28a0*/  USHF.R.U32.HI UR6, URZ, UR13, UR6 ;  /* 0x0000000dff067299 */ /* 0x000fe40008011606 */
[----:B----4-:R-:W-:Y:S02]  /*28b0*/  USHF.R.U32.HI UR4, URZ, UR17, UR4 ;  /* 0x00000011ff047299 */ /* 0x010fe40008011604 */
[----:B------:R-:W-:Y:S02]  /*28c0*/  USEL UR6, UR38, UR6, !UP2 ;  /* 0x0000000626067287 */ /* 0x000fe4000d000000 */
[----:B------:R-:W-:-:S04]  /*28d0*/  USEL UR4, UR37, UR4, !UP0 ;  /* 0x0000000425047287 */ /* 0x000fc8000c000000 */
[----:B------:R-:W-:Y:S02]  /*28e0*/  UIADD3 UR8, UPT, UPT, UR6, -UR4, URZ ;  /* 0x8000000406087290 */ /* 0x000fe4000fffe0ff */
[----:B------:R-:W-:Y:S02]  /*28f0*/  UIADD3 UR4, UPT, UPT, -UR6, UR4, URZ ;  /* 0x0000000406047290 */ /* 0x000fe4000fffe1ff */
[----:B------:R-:W-:Y:S02]  /*2900*/  UIMAD UR37, UR8, UR14, UR37 ;  /* 0x0000000e082572a4 */ /* 0x000fe4000f8e0225 */
[----:B------:R-:W-:-:S12]  /*2910*/  UIMAD UR38, UR4, UR16, UR38 ;  /* 0x00000010042672a4 */ /* 0x000fd8000f8e0226 */
.L_x_42:
[----:B------:R-:W-:Y:S01]  /*2920*/  VIADD R11, R11, 0x1 ;  /* 0x000000010b0b7836 */ /* 0x000fe20000000000 */
[----:B------:R-:W-:Y:S01]  /*2930*/  PLOP3.LUT P1, PT, PT, PT, PT, 0x80, 0x8 ;  /* 0x000000000008781c */ /* 0x000fe20003f2f070 */
[----:B------:R-:W-:Y:S02]  /*2940*/  UIADD3 UR16, UPT, UPT, UR38, UR62, URZ ;  /* 0x0000003e26107290 */ /* 0x000fe4000fffe0ff */
[----:B------:R-:W-:Y:S01]  /*2950*/  UIADD3 UR20, UPT, UPT, UR37, UR59, URZ ;  /* 0x0000003b25147290 */ /* 0x000fe2000fffe0ff */
[----:B------:R-:W-:-:S04]  /*2960*/  ISETP.NE.AND P0, PT, R11, 0x2, PT ;  /* 0x000000020b00780c */ /* 0x000fc80003f05270 */
[----:B------:R-:W-:Y:S02]  /*2970*/  SEL R3, RZ, 0x1, P0 ;  /* 0x00000001ff037807 */ /* 0x000fe40000000000 */
[----:B------:R-:W-:Y:S02]  /*2980*/  SEL R11, R11, RZ, P0 ;  /* 0x000000ff0b0b7207 */ /* 0x000fe40000000000 */
[----:B------:R-:W-:Y:S01]  /*2990*/  LOP3.LUT R10, R10, R3, RZ, 0x3c, !PT ;  /* 0x000000030a0a7212 */ /* 0x000fe200078e3cff */
[----:B------:R-:W-:Y:S06]  /*29a0*/  BRA.U UP1, `(.L_x_43) ;  /* 0xfffffff1015c7547 */ /* 0x000fec000b83ffff */
[----:B------:R-:W-:Y:S01]  /*29b0*/  UIADD3 UR7, UPT, UPT, UR7, 0x88, URZ ;  /* 0x0000008807077890 */ /* 0x000fe2000fffe0ff */
[----:B------:R-:W-:-:S03]  /*29c0*/  SHF.L.U32 R3, R12, 0x1f, RZ ;  /* 0x0000001f0c037819 */ /* 0x000fc600000006ff */
[----:B------:R-:W-:-:S09]  /*29d0*/  ULEA UR4, UR5, UR7, 0x3 ;  /* 0x0000000705047291 */ /* 0x000fd2000f8e18ff */
[----:B------:R-:W2:Y:S02]  /*29e0*/  SYNCS.PHASECHK.TRANS64.TRYWAIT P0, [UR4], R3 ;  /* 0x00000003ff0075a7 */ /* 0x000ea40008001104 */
[----:B--2---:R-:W-:Y:S05]  /*29f0*/  @!P0 BRA `(.L_x_44) ;  /* 0x0000005800488947 */ /* 0x004fea0003800000 */
.L_x_131:
[----:B------:R-:W-:-:S04]  /*2a00*/  UIADD3 UR4, UPT, UPT, UR5, 0x1, URZ ;  /* 0x0000000105047890 */ /* 0x000fc8000fffe0ff */
[----:B------:R-:W-:-:S04]  /*2a10*/  UISETP.NE.AND UP0, UPT, UR4, 0x11, UPT ;  /* 0x000000110400788c */ /* 0x000fc8000bf05270 */
[----:B------:R-:W-:Y:S02]  /*2a20*/  USEL UR6, URZ, 0x1, UP0 ;  /* 0x00000001ff067887 */ /* 0x000fe40008000000 */
[----:B------:R-:W-:-:S04]  /*2a30*/  USEL UR4, UR4, URZ, UP0 ;  /* 0x000000ff04047287 */ /* 0x000fc80008000000 */
[----:B------:R-:W-:Y:S01]  /*2a40*/  ULEA UR5, UR4, UR7, 0x3 ;  /* 0x0000000704057291 */ /* 0x000fe2000f8e18ff */
[----:B------:R-:W-:-:S04]  /*2a50*/  LOP3.LUT R2, R12, UR6, RZ, 0x3c, !PT ;  /* 0x000000060c027c12 */ /* 0x000fc8000f8e3cff */
[----:B-1----:R-:W-:-:S04]  /*2a60*/  SHF.L.U32 R3, R2, 0x1f, RZ ;  /* 0x0000001f02037819 */ /* 0x002fc800000006ff */
[----:B------:R-:W1:Y:S02]  /*2a70*/  SYNCS.PHASECHK.TRANS64.TRYWAIT P0, [UR5], R3 ;  /* 0x00000003ff0075a7 */ /* 0x000e640008001105 */
[----:B-1----:R-:W-:Y:S05]  /*2a80*/  @!P0 BRA `(.L_x_45) ;  /* 0x00000058003c8947 */ /* 0x002fea0003800000 */
.L_x_133:
        /* <DEDUP_REMOVED lines=9> */
.L_x_135:
        /* <DEDUP_REMOVED lines=9> */
.L_x_137:
        /* <DEDUP_REMOVED lines=9> */
.L_x_139:
        /* <DEDUP_REMOVED lines=9> */
.L_x_141:
        /* <DEDUP_REMOVED lines=9> */
.L_x_143:
        /* <DEDUP_REMOVED lines=9> */
.L_x_145:
        /* <DEDUP_REMOVED lines=9> */
.L_x_147:
        /* <DEDUP_REMOVED lines=9> */
.L_x_149:
        /* <DEDUP_REMOVED lines=9> */
.L_x_151:
        /* <DEDUP_REMOVED lines=9> */
.L_x_153:
        /* <DEDUP_REMOVED lines=9> */
.L_x_155:
        /* <DEDUP_REMOVED lines=9> */
.L_x_157:
        /* <DEDUP_REMOVED lines=9> */
.L_x_159:
        /* <DEDUP_REMOVED lines=9> */
.L_x_161:
[----:B------:R-:W-:-:S04]  /*3270*/  UIADD3 UR4, UPT, UPT, UR4, 0x1, URZ ;  /* 0x0000000104047890 */ /* 0x000fc8000fffe0ff */
[----:B------:R-:W-:-:S04]  /*3280*/  UISETP.NE.AND UP0, UPT, UR4, 0x11, UPT ;  /* 0x000000110400788c */ /* 0x000fc8000bf05270 */
[----:B------:R-:W-:Y:S02]  /*3290*/  USEL UR5, URZ, 0x1, UP0 ;  /* 0x00000001ff057887 */ /* 0x000fe40008000000 */
[----:B------:R-:W-:-:S04]  /*32a0*/  USEL UR4, UR4, URZ, UP0 ;  /* 0x000000ff04047287 */ /* 0x000fc80008000000 */
[----:B------:R-:W-:Y:S01]  /*32b0*/  ULEA UR4, UR4, UR7, 0x3 ;  /* 0x0000000704047291 */ /* 0x000fe2000f8e18ff */
[----:B-1----:R-:W-:-:S04]  /*32c0*/  LOP3.LUT R3, R2, UR5, RZ, 0x3c, !PT ;  /* 0x0000000502037c12 */ /* 0x002fc8000f8e3cff */
[----:B------:R-:W-:Y:S01]  /*32d0*/  SHF.L.U32 R3, R3, 0x1f, RZ ;  /* 0x0000001f03037819 */ /* 0x000fe200000006ff */
[----:B------:R-:W-:-:S07]  /*32e0*/  IMAD.U32 R0, RZ, RZ, UR4 ;  /* 0x00000004ff007e24 */ /* 0x000fce000f8e00ff */
.L_x_60:
[----:B-1----:R1:W2:Y:S02]  /*32f0*/  SYNCS.PHASECHK.TRANS64.TRYWAIT P0, [R0+URZ], R3 ;  /* 0x00000003000075a7 */ /* 0x0022a400080011ff */
[----:B--2---:R-:W-:Y:S05]  /*3300*/  @!P0 NANOSLEEP.SYNCS 0x989680 ;  /* 0x009896800000895d */ /* 0x004fea0003900000 */
[----:B------:R-:W2:Y:S02]  /*3310*/  @!P0 SYNCS.PHASECHK.TRANS64 P0, [R0+URZ], R3 ;  /* 0x00000003000085a7 */ /* 0x000ea400080010ff */
[----:B--2---:R-:W-:Y:S05]  /*3320*/  @P0 EXIT ;  /* 0x000000000000094d */ /* 0x004fea0003800000 */
[----:B------:R-:W-:Y:S05]  /*3330*/  BRA `(.L_x_60) ;  /* 0xfffffffc00ec7947 */ /* 0x000fea000383ffff */
.L_x_23:
[----:B------:R-:W1:Y:S02]  /*3340*/  S2UR UR4, SR_CgaCtaId ;  /* 0x00000000000479c3 */ /* 0x000e640000008800 */
[----:B-1----:R-:W-:-:S04]  /*3350*/  UISETP.NE.AND UP0, UPT, UR4, URZ, UPT ;  /* 0x000000ff0400728c */ /* 0x002fc8000bf05270 */
[----:B------:R-:W-:-:S09]  /*3360*/  UISETP.NE.OR UP0, UPT, UR17, 0x1, UP0 ;  /* 0x000000011100788c */ /* 0x000fd20008705670 */
[----:B------:R-:W-:Y:S05]  /*3370*/  BRA.U UP0, `(.L_x_61) ;  /* 0x00000005004c7547 */ /* 0x000fea000b800000 */
[----:B------:R-:W1:Y:S01]  /*3380*/  S2UR UR5, SR_CgaCtaId ;  /* 0x00000000000579c3 */ /* 0x000e620000008800 */
[----:B------:R-:W-:Y:S01]  /*3390*/  UMOV UR4, 0x400 ;  /* 0x0000040000047882 */ /* 0x000fe20000000000 */
[----:B------:R-:W-:Y:S01]  /*33a0*/  ISETP.GE.U32.AND P2, PT, R0, 0x8, PT ;  /* 0x000000080000780c */ /* 0x000fe20003f46070 */
[----:B------:R-:W-:Y:S01]  /*33b0*/  IMAD.MOV.U32 R12, RZ, RZ, 0x1 ;  /* 0x00000001ff0c7424 */ /* 0x000fe200078e00ff */
[----:B------:R-:W-:Y:S02]  /*33c0*/  CS2R R10, SRZ ;  /* 0x00000000000a7805 */ /* 0x000fe4000001ff00 */
[----:B------:R-:W-:Y:S01]  /*33d0*/  CS2R R8, SRZ ;  /* 0x0000000000087805 */ /* 0x000fe2000001ff00 */
[----:B-1----:R-:W-:-:S03]  /*33e0*/  ULEA UR6, UR5, UR4, 0x18 ;  /* 0x0000000405067291 */ /* 0x002fc6000f8ec0ff */
[----:B------:R-:W-:-:S09]  /*33f0*/  UMOV UR5, URZ ;  /* 0x000000ff00057c82 */ /* 0x000fd20008000000 */
.L_x_65:
[----:B------:R-:W-:Y:S02]  /*3400*/  LEA R2, R8, UR6, 0x3 ;  /* 0x0000000608027c11 */ /* 0x000fe4000f8e18ff */
[----:B------:R-:W-:-:S03]  /*3410*/  SHF.L.U32 R5, R9, 0x1f, RZ ;  /* 0x0000001f09057819 */ /* 0x000fc600000006ff */
[----:B------:R-:W-:Y:S01]  /*3420*/  VIADD R4, R2, 0x1b0 ;  /* 0x000001b002047836 */ /* 0x000fe20000000000 */
[----:B------:R-:W1:Y:S02]  /*3430*/  SYNCS.PHASECHK.TRANS64.TRYWAIT P0, [R2+URZ+0x1a0], R5 ;  /* 0x0001a005020075a7 */ /* 0x000e6400080011ff */
[----:B-1----:R-:W-:Y:S05]  /*3440*/  @!P0 BRA `(.L_x_62) ;  /* 0x0000005400348947 */ /* 0x002fea0003800000 */
.L_x_162:
[----:B------:R-:W-:Y:S01]  /*3450*/  ULEA UR4, UR5, UR6, 0x3 ;  /* 0x0000000605047291 */ /* 0x000fe2000f8e18ff */
[----:B------:R-:W-:Y:S02]  /*3460*/  PRMT R4, RZ, 0x654, R4 ;  /* 0x00000654ff047816 */ /* 0x000fe40000000004 */
[----:B-1----:R-:W-:Y:S01]  /*3470*/  SHF.L.U32 R5, R12, 0x1f, RZ ;  /* 0x0000001f0c057819 */ /* 0x002fe200000006ff */
[----:B------:R-:W-:Y:S01]  /*3480*/  UIADD3 UR7, UPT, UPT, UR4, 0x140, URZ ;  /* 0x0000014004077890 */ /* 0x000fe2000fffe0ff */
[----:B------:R1:W-:Y:S05]  /*3490*/  SYNCS.ARRIVE.TRANS64.RED.A1T0 RZ, [R4+URZ], RZ ;  /* 0x000000ff04ff79a7 */ /* 0x0003ea00081004ff */
[----:B------:R-:W-:Y:S01]  /*34a0*/  IMAD.U32 R7, RZ, RZ, UR7 ;  /* 0x00000007ff077e24 */ /* 0x000fe2000f8e00ff */
[----:B------:R-:W2:Y:S04]  /*34b0*/  SYNCS.PHASECHK.TRANS64.TRYWAIT P0, [UR4+0x150], R5 ;  /* 0x00015005ff0075a7 */ /* 0x000ea80008001104 */
[----:B------:R-:W-:Y:S01]  /*34c0*/  PRMT R6, R0, 0x654, R7 ;  /* 0x0000065400067816 */ /* 0x000fe20000000007 */
[----:B-1----:R-:W-:Y:S01]  /*34d0*/  @!P2 IMAD.MOV.U32 R4, RZ, RZ, 0x10 ;  /* 0x00000010ff04a424 */ /* 0x002fe200078e00ff */
[----:B--2---:R-:W-:Y:S06]  /*34e0*/  @!P0 BRA `(.L_x_63) ;  /* 0x0000005400208947 */ /* 0x004fec0003800000 */
.L_x_164:
[----:B------:R-:W-:Y:S01]  /*34f0*/  ULEA UR8, UR5, UR6, 0x4 ;  /* 0x0000000605087291 */ /* 0x000fe2000f8e20ff */
[----:B------:R-:W-:Y:S01]  /*3500*/  SEL R3, R6, R3, !P2 ;  /* 0x0000000306037207 */ /* 0x000fe20005000000 */
[----:B------:R-:W-:Y:S01]  /*3510*/  UIADD3 UR9, UPT, UPT, UR4, 0x140, URZ ;  /* 0x0000014004097890 */ /* 0x000fe2000fffe0ff */
[----:B-1----:R-:W-:Y:S01]  /*3520*/  LEA R2, R11, UR6, 0x3 ;  /* 0x000000060b027c11 */ /* 0x002fe2000f8e18ff */
[----:B------:R-:W-:Y:S01]  /*3530*/  UIADD3 UR8, UPT, UPT, UR8, 0x1d0, URZ ;  /* 0x000001d008087890 */ /* 0x000fe2000fffe0ff */
[----:B------:R-:W-:Y:S01]  /*3540*/  SHF.L.U32 R5, R10, 0x1f, RZ ;  /* 0x0000001f0a057819 */ /* 0x000fe200000006ff */
[----:B------:R1:W-:Y:S01]  /*3550*/  @!P2 SYNCS.ARRIVE.TRANS64.RED RZ, [R3+URZ], R4 ;  /* 0x0000000403ffa9a7 */ /* 0x0003e200080004ff */
[----:B------:R-:W-:Y:S01]  /*3560*/  UIADD3 UR4, UPT, UPT, UR5, 0x1, URZ ;  /* 0x0000000105047890 */ /* 0x000fe2000fffe0ff */
[----:B------:R-:W-:-:S03]  /*3570*/  VIADD R8, R8, 0x1 ;  /* 0x0000000108087836 */ /* 0x000fc60000000000 */
[----:B------:R-:W-:Y:S02]  /*3580*/  UISETP.NE.AND UP0, UPT, UR4, 0x2, UPT ;  /* 0x000000020400788c */ /* 0x000fe4000bf05270 */
[----:B------:R-:W-:Y:S06]  /*3590*/  UGETNEXTWORKID.BROADCAST [UR8], [UR9] ;  /* 0x00000000080073ca */ /* 0x000fec0008000100 */
[----:B------:R-:W-:Y:S01]  /*35a0*/  USEL UR7, URZ, 0x1, UP0 ;  /* 0x00000001ff077887 */ /* 0x000fe20008000000 */
[----:B------:R-:W-:Y:S01]  /*35b0*/  ISETP.NE.AND P0, PT, R8, 0x2, PT ;  /* 0x000000020800780c */ /* 0x000fe20003f05270 */
[----:B------:R-:W-:Y:S01]  /*35c0*/  USEL UR5, UR4, URZ, UP0 ;  /* 0x000000ff04057287 */ /* 0x000fe20008000000 */
[----:B------:R-:W2:Y:S03]  /*35d0*/  SYNCS.PHASECHK.TRANS64.TRYWAIT P1, [R2+URZ+0x140], R5 ;  /* 0x00014005020075a7 */ /* 0x000ea600080211ff */
[----:B------:R-:W-:Y:S01]  /*35e0*/  LOP3.LUT R12, R12, UR7, RZ, 0x3c, !PT ;  /* 0x000000070c0c7c12 */ /* 0x000fe2000f8e3cff */
[----:B-12---:R-:W-:Y:S07]  /*35f0*/  @!P1 BRA `(.L_x_64) ;  /* 0x0000005000f49947 */ /* 0x006fee0003800000 */
.L_x_165:
[C---:B------:R-:W-:Y:S01]  /*3600*/  LEA R4, R11.reuse, UR6, 0x4 ;  /* 0x000000060b047c11 */ /* 0x040fe2000f8e20ff */
[----:B-1----:R-:W-:Y:S01]  /*3610*/  VIADD R2, R2, 0x150 ;  /* 0x0000015002027836 */ /* 0x002fe20000000000 */
[----:B------:R-:W-:Y:S01]  /*3620*/  SEL R8, R8, RZ, P0 ;  /* 0x000000ff08087207 */ /* 0x000fe20000000000 */
[----:B------:R-:W-:-:S03]  /*3630*/  VIADD R11, R11, 0x1 ;  /* 0x000000010b0b7836 */ /* 0x000fc60000000000 */
[----:B------:R-:W1:Y:S01]  /*3640*/  LDS.128 R4, [R4+0x1d0] ;  /* 0x0001d00004047984 */ /* 0x000e620000000c00 */
[----:B------:R-:W-:Y:S02]  /*3650*/  PRMT R2, RZ, 0x654, R2 ;  /* 0x00000654ff027816 */ /* 0x000fe40000000002 */
[C---:B------:R-:W-:Y:S01]  /*3660*/  ISETP.NE.AND P1, PT, R11.reuse, 0x2, PT ;  /* 0x000000020b00780c */ /* 0x040fe20003f25270 */
[----:B------:R-:W-:Y:S01]  /*3670*/  @!PT LDS RZ, [RZ] ;  /* 0x00000000fffff984 */ /* 0x000fe20000000800 */
[----:B------:R-:W-:Y:S01]  /*3680*/  @!PT LDS RZ, [RZ] ;  /* 0x00000000fffff984 */ /* 0x000fe20000000800 */
[----:B------:R-:W-:Y:S01]  /*3690*/  @!PT LDS RZ, [RZ] ;  /* 0x00000000fffff984 */ /* 0x000fe20000000800 */
[----:B------:R-:W-:Y:S01]  /*36a0*/  @!PT LDS RZ, [RZ] ;  /* 0x00000000fffff984 */ /* 0x000fe20000000800 */
[----:B------:R2:W-:Y:S06]  /*36b0*/  MEMBAR.ALL.CTA ;  /* 0x0000000000007992 */ /* 0x0005ec0000008000 */
[----:B--2---:R-:W2:Y:S01]  /*36c0*/  FENCE.VIEW.ASYNC.S ;  /* 0x00000000000073c6 */ /* 0x004ea20000000000 */
[----:B------:R-:W-:Y:S01]  /*36d0*/  SEL R11, R11, RZ, P1 ;  /* 0x000000ff0b0b7207 */ /* 0x000fe20000800000 */
[----:B--2---:R2:W-:Y:S01]  /*36e0*/  SYNCS.ARRIVE.TRANS64.RED.A1T0 RZ, [R2+URZ], RZ ;  /* 0x000000ff02ff79a7 */ /* 0x0045e200081004ff */
[----:B-1----:R-:W-:-:S02]  /*36f0*/  LOP3.LUT P3, RZ, R6, 0x1, RZ, 0xc0, !PT ;  /* 0x0000000106ff7812 */ /* 0x002fc4000786c0ff */
[----:B------:R-:W-:-:S04]  /*3700*/  SEL R5, RZ, 0x1, P1 ;  /* 0x00000001ff057807 */ /* 0x000fc80000800000 */
[----:B------:R-:W-:Y:S02]  /*3710*/  LOP3.LUT R10, R10, R5, RZ, 0x3c, !PT ;  /* 0x000000050a0a7212 */ /* 0x000fe400078e3cff */
[----:B--2---:R-:W-:-:S04]  /*3720*/  SEL R2, RZ, 0x1, P0 ;  /* 0x00000001ff027807 */ /* 0x004fc80000000000 */
[----:B------:R-:W-:Y:S01]  /*3730*/  LOP3.LUT R9, R9, R2, RZ, 0x3c, !PT ;  /* 0x0000000209097212 */ /* 0x000fe200078e3cff */
[----:B------:R-:W-:Y:S06]  /*3740*/  @P3 BRA `(.L_x_65) ;  /* 0xfffffffc002c3947 */ /* 0x000fec000383ffff */
[----:B------:R-:W-:Y:S01]  /*3750*/  ULEA UR4, UR5, UR6, 0x3 ;  /* 0x0000000605047291 */ /* 0x000fe2000f8e18ff */
[----:B------:R-:W-:-:S08]  /*3760*/  SHF.L.U32 R3, R12, 0x1f, RZ ;  /* 0x0000001f0c037819 */ /* 0x000fd000000006ff */
[----:B------:R-:W1:Y:S02]  /*3770*/  SYNCS.PHASECHK.TRANS64 P0, [UR4+0x150], R3 ;  /* 0x00015003ff0075a7 */ /* 0x000e640008001004 */
[----:B-1----:R-:W-:Y:S05]  /*3780*/  @P0 BRA `(.L_x_66) ;  /* 0x0000000000080947 */ /* 0x002fea0003800000 */
[----:B------:R-:W1:Y:S02]  /*3790*/  SYNCS.PHASECHK.TRANS64.TRYWAIT P0, [UR4+0x150], R3 ;  /* 0x00015003ff0075a7 */ /* 0x000e640008001104 */
[----:B-1----:R-:W-:Y:S05]  /*37a0*/  @!P0 BRA `(.L_x_67) ;  /* 0x00000050009c8947 */ /* 0x002fea0003800000 */
.L_x_66:
[----:B------:R-:W-:-:S04]  /*37b0*/  UIADD3 UR7, UPT, UPT, UR5, 0x1, URZ ;  /* 0x0000000105077890 */ /* 0x000fc8000fffe0ff */
[----:B------:R-:W-:-:S04]  /*37c0*/  UISETP.NE.AND UP0, UPT, UR7, 0x2, UPT ;  /* 0x000000020700788c */ /* 0x000fc8000bf05270 */
[----:B------:R-:W-:Y:S02]  /*37d0*/  USEL UR8, URZ, 0x1, UP0 ;  /* 0x00000001ff087887 */ /* 0x000fe40008000000 */
[----:B------:R-:W-:-:S04]  /*37e0*/  USEL UR7, UR7, URZ, UP0 ;  /* 0x000000ff07077287 */ /* 0x000fc80008000000 */
[----:B------:R-:W-:Y:S01]  /*37f0*/  ULEA UR7, UR7, UR6, 0x3 ;  /* 0x0000000607077291 */ /* 0x000fe2000f8e18ff */
[----:B-1----:R-:W-:-:S04]  /*3800*/  LOP3.LUT R3, R12, UR8, RZ, 0x3c, !PT ;  /* 0x000000080c037c12 */ /* 0x002fc8000f8e3cff */
[----:B------:R-:W-:-:S04]  /*3810*/  SHF.L.U32 R0, R3, 0x1f, RZ ;  /* 0x0000001f03007819 */ /* 0x000fc800000006ff */
[----:B------:R-:W1:Y:S02]  /*3820*/  SYNCS.PHASECHK.TRANS64 P0, [UR7+0x150], R0 ;  /* 0x00015000ff0075a7 */ /* 0x000e640008001007 */
[----:B-1----:R-:W-:Y:S05]  /*3830*/  @P0 EXIT ;  /* 0x000000000000094d */ /* 0x002fea0003800000 */
[----:B------:R-:W-:Y:S02]  /*3840*/  SHF.L.U32 R3, R3, 0x1f, RZ ;  /* 0x0000001f03037819 */ /* 0x000fe400000006ff */
[----:B------:R-:W-:-:S07]  /*3850*/  MOV R0, UR7 ;  /* 0x0000000700007c02 */ /* 0x000fce0008000f00 */
.L_x_68:
[----:B-1----:R1:W2:Y:S02]  /*3860*/  SYNCS.PHASECHK.TRANS64.TRYWAIT P0, [R0+URZ+0x150], R3 ;  /* 0x00015003000075a7 */ /* 0x0022a400080011ff */
[----:B--2---:R-:W-:Y:S05]  /*3870*/  @!P0 NANOSLEEP.SYNCS 0x989680 ;  /* 0x009896800000895d */ /* 0x004fea0003900000 */
[----:B------:R-:W2:Y:S02]  /*3880*/  @!P0 SYNCS.PHASECHK.TRANS64 P0, [R0+URZ+0x150], R3 ;  /* 0x00015003000085a7 */ /* 0x000ea400080010ff */
[----:B--2---:R-:W-:Y:S05]  /*3890*/  @P0 EXIT ;  /* 0x000000000000094d */ /* 0x004fea0003800000 */
[----:B------:R-:W-:Y:S05]  /*38a0*/  BRA `(.L_x_68) ;  /* 0xfffffffc00ec7947 */ /* 0x000fea000383ffff */
.L_x_61:
[----:B------:R-:W-:Y:S05]  /*38b0*/  BRA.U UP4, `(.L_x_69) ;  /* 0x0000000d04a07547 */ /* 0x000fea000b800000 */
[----:B------:R-:W1:Y:S01]  /*38c0*/  S2UR UR7, SR_CgaCtaId ;  /* 0x00000000000779c3 */ /* 0x000e620000008800 */
[----:B------:R-:W-:Y:S01]  /*38d0*/  UMOV UR4, 0x40 ;  /* 0x0000004000047882 */ /* 0x000fe20000000000 */
[----:B------:R-:W-:Y:S01]  /*38e0*/  NOP ;  /* 0x0000000000007918 */ /* 0x000fe20000000000 */
[----:B------:R-:W-:Y:S01]  /*38f0*/  UMOV UR6, 0x400 ;  /* 0x0000040000067882 */ /* 0x000fe20000000000 */
[----:B-1----:R-:W-:Y:S02]  /*3900*/  ULEA UR5, UR7, UR4, 0x18 ;  /* 0x0000000407057291 */ /* 0x002fe4000f8ec0ff */
[----:B------:R-:W-:-:S07]  /*3910*/  ULEA UR6, UR7, UR6, 0x18 ;  /* 0x0000000607067291 */ /* 0x000fce000f8ec0ff */
[----:B------:R-:W1:Y:S02]  /*3920*/  LDS.U8 R0, [UR5+0x1c] ;  /* 0x00001c05ff007984 */ /* 0x000e640008000000 */
[----:B-1----:R-:W-:-:S13]  /*3930*/  ISETP.NE.AND P0, PT, R0, RZ, PT ;  /* 0x000000ff0000720c */ /* 0x002fda0003f05270 */
[----:B------:R-:W-:Y:S05]  /*3940*/  @P0 BRA `(.L_x_70) ;  /* 0x0000000000580947 */ /* 0x000fea0003800000 */
[----:B------:R-:W-:-:S13]  /*3950*/  ELECT P0, URZ, PT ;  /* 0x0000000000ff782f */ /* 0x000fda0003800000 */
[----:B------:R-:W-:Y:S05]  /*3960*/  @!P0 BRA `(.L_x_71) ;  /* 0x0000000000608947 */ /* 0x000fea0003800000 */
[----:B------:R-:W-:Y:S01]  /*3970*/  UMOV UR4, 0x10 ;  /* 0x0000001000047882 */ /* 0x000fe20000000000 */
[----:B------:R-:W-:Y:S01]  /*3980*/  HFMA2 R0, -RZ, RZ, 0, 5.9604644775390625e-08 ;  /* 0x00000001ff007431 */ /* 0x000fe200000001ff */
[----:B------:R-:W-:-:S03]  /*3990*/  MOV R3, 0xffff ;  /* 0x0000ffff00037802 */ /* 0x000fc60000000f00 */
[----:B------:R-:W-:Y:S04]  /*39a0*/  DEPBAR.LE SB1, 0x36 ;  /* 0x00009d800000791a */ /* 0x000fe80000000000 */
[----:B------:R-:W1:Y:S02]  /*39b0*/  UTCATOMSWS.FIND_AND_SET.ALIGN UP0, UR4, UR4 ;  /* 0x00000004000475e3 */ /* 0x000e640008000800 */
[----:B-1----:R-:W-:Y:S01]  /*39c0*/  MOV R4, UR4 ;  /* 0x0000000400047c02 */ /* 0x002fe20008000f00 */
[----:B------:R-:W-:Y:S06]  /*39d0*/  BRA.U UP0, `(.L_x_72) ;  /* 0x0000000100187547 */ /* 0x000fec000b800000 */
.L_x_73:
[----:B------:R-:W-:Y:S05]  /*39e0*/  NANOSLEEP 0x64 ;  /* 0x000000640000795d */ /* 0x000fea0003800000 */
[----:B------:R-:W-:-:S05]  /*39f0*/  UMOV UR4, 0x10 ;  /* 0x0000001000047882 */ /* 0x000fca0000000000 */
[----:B------:R-:W-:Y:S04]  /*3a00*/  DEPBAR.LE SB1, 0x36 ;  /* 0x00009d800000791a */ /* 0x000fe80000000000 */
[----:B------:R-:W1:Y:S02]  /*3a10*/  UTCATOMSWS.FIND_AND_SET.ALIGN UP0, UR4, UR4 ;  /* 0x00000004000475e3 */ /* 0x000e640008000800 */
[----:B-1----:R-:W-:Y:S01]  /*3a20*/  MOV R4, UR4 ;  /* 0x0000000400047c02 */ /* 0x002fe20008000f00 */
[----:B------:R-:W-:Y:S05]  /*3a30*/  BRA.U !UP0, `(.L_x_73) ;  /* 0xfffffffd08e87547 */ /* 0x000fea000b83ffff */
.L_x_72:
[-C--:B------:R-:W-:Y:S02]  /*3a40*/  SHF.L.U32 R3, R3, R4.reuse, RZ ;  /* 0x0000000403037219 */ /* 0x080fe400000006ff */
[----:B------:R-:W-:Y:S01]  /*3a50*/  SHF.L.U32 R0, R0, R4, RZ ;  /* 0x0000000400007219 */ /* 0x000fe200000006ff */
[----:B------:R-:W-:Y:S02]  /*3a60*/  IMAD.SHL.U32 R4, R4, 0x20, RZ ;  /* 0x0000002004047824 */ /* 0x000fe400078e00ff */
[----:B------:R1:W-:Y:S04]  /*3a70*/  ATOMS.OR RZ, [UR5+0x14], R3 ;  /* 0x00001403ffff798c */ /* 0x0003e8000b000005 */
[----:B------:R1:W-:Y:S04]  /*3a80*/  ATOMS.OR RZ, [UR5+0x18], R0 ;  /* 0x00001800ffff798c */ /* 0x0003e8000b000005 */
[----:B------:R1:W-:Y:S01]  /*3a90*/  STS [UR6+0x1f0], R4 ;  /* 0x0001f004ff007988 */ /* 0x0003e20008000806 */
[----:B------:R-:W-:Y:S05]  /*3aa0*/  BRA `(.L_x_71) ;  /* 0x0000000000107947 */ /* 0x000fea0003800000 */
.L_x_70:
[----:B------:R-:W-:Y:S02]  /*3ab0*/  MOV R0, 0xffffffff ;  /* 0xffffffff00007802 */ /* 0x000fe40000000f00 */
[----:B------:R-:W-:-:S03]  /*3ac0*/  MOV R4, 0x3af0 ;  /* 0x00003af000047802 */ /* 0x000fc60000000f00 */
[----:B------:R1:W-:Y:S04]  /*3ad0*/  STS [UR6+0x1f0], R0 ;  /* 0x0001f000ff007988 */ /* 0x0003e80008000806 */
[----:B-1---5:R-:W-:Y:S05]  /*3ae0*/  CALL.REL.NOINC `($__internal_1_$__cuda_sm10x_tcgen05_guardrail_trap_phase_invalid_during_alloc) ;  /* 0x0000005400587944 */ /* 0x022fea0003c00000 */
.L_x_71:
[----:B------:R-:W-:Y:S05]  /*3af0*/  WARPSYNC.ALL ;  /* 0x0000000000007948 */ /* 0x000fea0003800000 */
[----:B------:R-:W2:Y:S01]  /*3b00*/  S2UR UR4, SR_CgaCtaId ;  /* 0x00000000000479c3 */ /* 0x000ea20000008800 */
[----:B------:R-:W-:Y:S01]  /*3b10*/  UMOV UR17, 0x400 ;  /* 0x0000040000117882 */ /* 0x000fe20000000000 */
[----:B------:R-:W-:-:S06]  /*3b20*/  NOP ;  /* 0x0000000000007918 */ /* 0x000fcc0000000000 */
[----:B------:R-:W-:Y:S06]  /*3b30*/  BAR.ARV 0x6, 0xa0 ;  /* 0x0182800000007b1d */ /* 0x000fec0000002000 */
[----:B------:R-:W3:Y:S01]  /*3b40*/  LDCU UR5, c[0x0][0x38c] ;  /* 0x00007180ff0577ac */ /* 0x000ee20008000800 */
[----:B------:R-:W-:Y:S01]  /*3b50*/  LOP3.LUT R2, R2, 0xffff, RZ, 0xc0, !PT ;  /* 0x0000ffff02027812 */ /* 0x000fe200078ec0ff */
[----:B------:R-:W-:Y:S01]  /*3b60*/  IMAD.MOV.U32 R11, RZ, RZ, 0x1 ;  /* 0x00000001ff0b7424 */ /* 0x000fe200078e00ff */
[----:B------:R-:W-:Y:S01]  /*3b70*/  CS2R R8, SRZ ;  /* 0x0000000000087805 */ /* 0x000fe2000001ff00 */
[----:B------:R-:W4:Y:S01]  /*3b80*/  LDCU UR8, c[0x0][0x38c] ;  /* 0x00007180ff0877ac */ /* 0x000f220008000800 */
[----:B------:R-:W-:Y:S01]  /*3b90*/  R2UR UR19, R2 ;  /* 0x00000000021372ca */ /* 0x000fe200000e0000 */
[----:B------:R-:W-:Y:S01]  /*3ba0*/  IMAD.MOV.U32 R10, RZ, RZ, RZ ;  /* 0x000000ffff0a7224 */ /* 0x000fe200078e00ff */
[----:B------:R-:W-:Y:S01]  /*3bb0*/  UMOV UR22, URZ ;  /* 0x000000ff00167c82 */ /* 0x000fe20008000000 */
[----:B------:R-:W-:Y:S01]  /*3bc0*/  UMOV UR14, URZ ;  /* 0x000000ff000e7c82 */ /* 0x000fe20008000000 */
[----:B--2---:R-:W-:Y:S01]  /*3bd0*/  ULEA UR17, UR4, UR17, 0x18 ;  /* 0x0000001104117291 */ /* 0x004fe2000f8ec0ff */
[----:B------:R-:W-:Y:S01]  /*3be0*/  UMOV UR26, 0x0 ;  /* 0x00000000001a7882 */ /* 0x000fe20000000000 */
[----:B------:R-:W-:-:S02]  /*3bf0*/  UMOV UR27, 0x4200010 ;  /* 0x04200010001b7882 */ /* 0x000fc40000000000 */
[----:B------:R-:W-:Y:S02]  /*3c00*/  UIADD3 UR6, UPT, UPT, UR17, 0x4400, URZ ;  /* 0x0000440011067890 */ /* 0x000fe4000fffe0ff */
[----:B------:R-:W-:Y:S02]  /*3c10*/  UIADD3 UR7, UPT, UPT, UR17, 0x15400, URZ ;  /* 0x0001540011077890 */ /* 0x000fe4000fffe0ff */
[----:B---3--:R-:W-:Y:S01]  /*3c20*/  UIADD3 UR5, UPT, UPT, UR5, 0x3f, URZ ;  /* 0x0000003f05057890 */ /* 0x008fe2000fffe0ff */
[----:B-1----:R-:W1:Y:S01]  /*3c30*/  LDS R0, [UR17+0x1f0] ;  /* 0x0001f011ff007984 */ /* 0x002e620008000800 */
[----:B------:R-:W-:Y:S02]  /*3c40*/  USHF.R.U32.HI UR6, URZ, 0x4, UR6 ;  /* 0x00000004ff067899 */ /* 0x000fe40008011606 */
[----:B------:R-:W-:Y:S02]  /*3c50*/  USHF.R.S32.HI UR4, URZ, 0x1f, UR5 ;  /* 0x0000001fff047899 */ /* 0x000fe40008011405 */
[----:B------:R-:W-:-:S02]  /*3c60*/  ULOP3.LUT UR6, UR6, 0x3fff, URZ, 0xc0, !UPT ;  /* 0x00003fff06067892 */ /* 0x000fc4000f8ec0ff */
[----:B------:R-:W-:Y:S02]  /*3c70*/  ULEA.HI UR4, UR4, UR5, URZ, 0x6 ;  /* 0x0000000504047291 */ /* 0x000fe4000f8f30ff */
[----:B------:R-:W-:Y:S02]  /*3c80*/  USHF.R.U32.HI UR5, URZ, 0x4, UR7 ;  /* 0x00000004ff057899 */ /* 0x000fe40008011607 */
[----:B------:R-:W-:Y:S02]  /*3c90*/  USHF.R.S32.HI UR28, URZ, 0x6, UR4 ;  /* 0x00000006ff1c7899 */ /* 0x000fe40008011404 */
[----:B------:R-:W-:Y:S02]  /*3ca0*/  ULOP3.LUT UR5, UR5, 0x3fff, URZ, 0xc0, !UPT ;  /* 0x00003fff05057892 */ /* 0x000fe4000f8ec0ff */
[----:B------:R-:W-:Y:S02]  /*3cb0*/  UISETP.LT.AND UP0, UPT, UR28, 0x1, UPT ;  /* 0x000000011c00788c */ /* 0x000fe4000bf01270 */
[----:B------:R-:W-:-:S02]  /*3cc0*/  ULOP3.LUT UR20, UR6, 0x10000, URZ, 0xfc, !UPT ;  /* 0x0001000006147892 */ /* 0x000fc4000f8efcff */
[----:B------:R-:W-:Y:S02]  /*3cd0*/  USEL UR29, UR28, 0x1, !UP0 ;  /* 0x000000011c1d7887 */ /* 0x000fe4000c000000 */
[----:B------:R-:W-:Y:S02]  /*3ce0*/  ULOP3.LUT UR21, UR5, 0x10000, URZ, 0xfc, !UPT ;  /* 0x0001000005157892 */ /* 0x000fe4000f8efcff */
[----:B------:R-:W-:Y:S02]  /*3cf0*/  UIADD3 UR29, UPT, UPT, -UR29, URZ, URZ ;  /* 0x000000ff1d1d7290 */ /* 0x000fe4000fffe1ff */
[----:B----4-:R-:W-:Y:S01]  /*3d00*/  UISETP.GE.AND UP4, UPT, UR8, 0x1, UPT ;  /* 0x000000010800788c */ /* 0x010fe2000bf86270 */
[----:B------:R-:W-:Y:S01]  /*3d10*/  UMOV UR24, 0x0 ;  /* 0x0000000000187882 */ /* 0x000fe20000000000 */
[----:B------:R-:W-:Y:S01]  /*3d20*/  UMOV UR25, 0x4200010 ;  /* 0x0420001000197882 */ /* 0x000fe20000000000 */
[----:B-1----:R-:W-:-:S15]  /*3d30*/  R2UR UR30, R0 ;  /* 0x00000000001e72ca */ /* 0x002fde00000e0000 */
.L_x_80:
[----:B------:R-:W-:Y:S02]  /*3d40*/  LEA R0, R10, UR17, 0x3 ;  /* 0x000000110a007c11 */ /* 0x000fe4000f8e18ff */
[----:B------:R-:W-:Y:S02]  /*3d50*/  SHF.L.U32 R5, R9, 0x1f, RZ ;  /* 0x0000001f09057819 */ /* 0x000fe400000006ff */
[----:B------:R-:W-:Y:S01]  /*3d60*/  PLOP3.LUT P0, PT, PT, PT, UP4, 0x80, 0x8 ;  /* 0x000000000008781c */ /* 0x000fe20003f0f048 */
[----:B------:R-:W-:Y:S01]  /*3d70*/  VIADD R3, R0, 0x150 ;  /* 0x0000015000037836 */ /* 0x000fe20000000000 */
[----:B-1----:R-:W1:Y:S02]  /*3d80*/  SYNCS.PHASECHK.TRANS64.TRYWAIT P1, [R0+URZ+0x140], R5 ;  /* 0x00014005000075a7 */ /* 0x002e6400080211ff */
[----:B-1-3--:R-:W-:Y:S09]  /*3d90*/  @!P1 BRA `(.L_x_74) ;  /* 0x0000004c00389947 */ /* 0x00aff20003800000 */
.L_x_167:
[----:B------:R-:W-:Y:S01]  /*3da0*/  LEA R4, R10, UR17, 0x4 ;  /* 0x000000110a047c11 */ /* 0x000fe2000f8e20ff */
[----:B------:R-:W-:Y:S01]  /*3db0*/  @UP4 ULEA UR4, UR14, UR17, 0x3 ;  /* 0x000000110e044291 */ /* 0x000fe2000f8e18ff */
[----:B------:R-:W-:Y:S01]  /*3dc0*/  PLOP3.LUT P2, PT, PT, PT, PT, 0x80, 0x8 ;  /* 0x000000000008781c */ /* 0x000fe20003f4f070 */
[----:B------:R-:W-:Y:S01]  /*3dd0*/  ULEA UR23, UR22, UR17, 0x3 ;  /* 0x0000001116177291 */ /* 0x000fe2000f8e18ff */
[----:B------:R-:W-:Y:S02]  /*3de0*/  PRMT R3, RZ, 0x654, R3 ;  /* 0x00000654ff037816 */ /* 0x000fe40000000003 */
[----:B-1----:R-:W1:Y:S01]  /*3df0*/  LDS.128 R4, [R4+0x1d0] ;  /* 0x0001d00004047984 */ /* 0x002e620000000c00 */
[----:B------:R-:W-:Y:S02]  /*3e00*/  @P0 SHF.L.U32 R2, R8, 0x1f, RZ ;  /* 0x0000001f08020819 */ /* 0x000fe400000006ff */
[----:B------:R-:W-:Y:S01]  /*3e10*/  SHF.L.U32 R0, R11, 0x1f, RZ ;  /* 0x0000001f0b007819 */ /* 0x000fe200000006ff */
[----:B------:R-:W-:Y:S01]  /*3e20*/  @!PT LDS RZ, [RZ] ;  /* 0x00000000fffff984 */ /* 0x000fe20000000800 */
[----:B------:R-:W-:Y:S01]  /*3e30*/  @!PT LDS RZ, [RZ] ;  /* 0x00000000fffff984 */ /* 0x000fe20000000800 */
[----:B------:R-:W-:Y:S01]  /*3e40*/  @!PT LDS RZ, [RZ] ;  /* 0x00000000fffff984 */ /* 0x000fe20000000800 */
[----:B------:R-:W-:Y:S01]  /*3e50*/  @!PT LDS RZ, [RZ] ;  /* 0x00000000fffff984 */ /* 0x000fe20000000800 */
[----:B------:R2:W-:Y:S06]  /*3e60*/  MEMBAR.ALL.CTA ;  /* 0x0000000000007992 */ /* 0x0005ec0000008000 */
[----:B--2---:R-:W2:Y:S02]  /*3e70*/  FENCE.VIEW.ASYNC.S ;  /* 0x00000000000073c6 */ /* 0x004ea40000000000 */
[----:B--2---:R2:W-:Y:S01]  /*3e80*/  SYNCS.ARRIVE.TRANS64.RED.A1T0 RZ, [R3+URZ], RZ ;  /* 0x000000ff03ff79a7 */ /* 0x0045e200081004ff */
[----:B------:R2:W3:Y:S01]  /*3e90*/  @P0 SYNCS.PHASECHK.TRANS64.TRYWAIT P2, [UR4], R2 ;  /* 0x00000002ff0005a7 */ /* 0x0004e20008041104 */
[----:B------:R-:W-:Y:S01]  /*3ea0*/  ULEA.HI UR4, UR22, UR22, URZ, 0x1 ;  /* 0x0000001616047291 */ /* 0x000fe2000f8f08ff */
[----:B-1----:R-:W-:-:S03]  /*3eb0*/  LOP3.LUT P1, RZ, R6, 0x1, RZ, 0xc0, !PT ;  /* 0x0000000106ff7812 */ /* 0x002fc6000782c0ff */
[----:B------:R-:W-:Y:S02]  /*3ec0*/  USHF.L.U32 UR18, UR4, 0x6, URZ ;  /* 0x0000000604127899 */ /* 0x000fe400080006ff */
[----:B------:R-:W-:Y:S02]  /*3ed0*/  ULOP3.LUT UR4, UR4, 0xffe, URZ, 0xc0, !UPT ;  /* 0x00000ffe04047892 */ /* 0x000fe4000f8ec0ff */
[----:B------:R-:W-:Y:S02]  /*3ee0*/  ULOP3.LUT UR18, UR18, 0xffffff80, URZ, 0xc0, !UPT ;  /* 0xffffff8012127892 */ /* 0x000fe4000f8ec0ff */
[----:B------:R-:W-:Y:S02]  /*3ef0*/  UIADD3 UR4, UPT, UPT, -UR4, UR22, URZ ;  /* 0x0000001604047290 */ /* 0x000fe4000fffe1ff */
[----:B------:R-:W-:Y:S01]  /*3f00*/  UIADD3 UR18, UPT, UPT, UR30, UR18, URZ ;  /* 0x000000121e127290 */ /* 0x000fe2000fffe0ff */
[----:B------:R-:W1:Y:S03]  /*3f10*/  SYNCS.PHASECHK.TRANS64.TRYWAIT P0, [UR23+0x180], R0 ;  /* 0x00018000ff0075a7 */ /* 0x000e660008001117 */
[----:B------:R-:W-:Y:S01]  /*3f20*/  ULEA UR18, UR4, UR18, 0x14 ;  /* 0x0000001204127291 */ /* 0x000fe2000f8ea0ff */
[----:B-123--:R-:W-:Y:S11]  /*3f30*/  @!P0 BRA `(.L_x_75) ;  /* 0x0000004800e48947 */ /* 0x00eff60003800000 */
.L_x_169:
[----:B------:R-:W-:Y:S01]  /*3f40*/  IADD3 R10, PT, PT, R10, 0x1, RZ ;  /* 0x000000010a0a7810 */ /* 0x000fe20007ffe0ff */
[----:B------:R-:W-:Y:S06]  /*3f50*/  BRA.U !UP4, `(.L_x_76) ;  /* 0x000000010c987547 */ /* 0x000fec000b800000 */
[----:B------:R-:W-:Y:S01]  /*3f60*/  UPLOP3.LUT UP2, UPT, UPT, UPT, UPT, 0x40, 0x4 ;  /* 0x000000000004789c */ /* 0x000fe20003f4e870 */
[----:B------:R-:W-:Y:S01]  /*3f70*/  UMOV UR16, UR29 ;  /* 0x0000001d00107c82 */ /* 0x000fe20008000000 */
[----:B------:R-:W-:Y:S01]  /*3f80*/  UMOV UR15, UR28 ;  /* 0x0000001c000f7c82 */ /* 0x000fe20008000000 */
[----:B------:R-:W-:-:S08]  /*3f90*/  UMOV UR6, UR14 ;  /* 0x0000000e00067c82 */ /* 0x000fd00008000000 */
.L_x_79:
[----:B------:R-:W-:Y:S02]  /*3fa0*/  UIADD3 UR16, UPT, UPT, UR16, 0x1, URZ ;  /* 0x0000000110107890 */ /* 0x000fe4000fffe0ff */
[----:B--2---:R-:W-:Y:S02]  /*3fb0*/  ULEA UR5, UR6, UR17, 0x3 ;  /* 0x0000001106057291 */ /* 0x004fe4000f8e18ff */
[----:B------:R-:W-:Y:S01]  /*3fc0*/  UISETP.NE.AND UP3, UPT, UR16, URZ, UPT ;  /* 0x000000ff1000728c */ /* 0x000fe2000bf65270 */
[----:B---3--:R-:W-:Y:S10]  /*3fd0*/  @P2 BRA `(.L_x_77) ;  /* 0x00000000000c2947 */ /* 0x008ff40003800000 */
[----:B-1----:R-:W-:Y:S04]  /*3fe0*/  SHF.L.U32 R3, R8, 0x1f, RZ ;  /* 0x0000001f08037819 */ /* 0x002fe800000006ff */
[----:B------:R-:W1:Y:S02]  /*3ff0*/  SYNCS.PHASECHK.TRANS64.TRYWAIT P0, [UR5], R3 ;  /* 0x00000003ff0075a7 */ /* 0x000e640008001105 */
[----:B-1----:R-:W-:Y:S05]  /*4000*/  @!P0 BRA `(.L_x_78) ;  /* 0x0000004800c88947 */ /* 0x002fea0003800000 */
.L_x_77:
[----:B------:R-:W-:Y:S01]  /*4010*/  UISETP.NE.AND UP0, UPT, UR15, 0x1, UPT ;  /* 0x000000010f00788c */ /* 0x000fe2000bf05270 */
[----:B------:R-:W-:Y:S01]  /*4020*/  PLOP3.LUT P2, PT, PT, PT, PT, 0x80, 0x8 ;  /* 0x000000000008781c */ /* 0x000fe20003f4f070 */
[----:B------:R-:W-:Y:S02]  /*4030*/  UIADD3 UR4, UPT, UPT, UR6, 0x1, URZ ;  /* 0x0000000106047890 */ /* 0x000fe4000fffe0ff */
[----:B------:R-:W-:Y:S02]  /*4040*/  ULEA UR12, UR6, UR21, 0x9 ;  /* 0x00000015060c7291 */ /* 0x000fe4000f8e48ff */
[----:B------:R-:W-:Y:S01]  /*4050*/  UISETP.NE.AND UP1, UPT, UR4, 0x11, UPT ;  /* 0x000000110400788c */ /* 0x000fe2000bf25270 */
[----:B------:R-:W-:Y:S01]  /*4060*/  PLOP3.LUT P0, PT, PT, PT, UP0, 0x80, 0x8 ;  /* 0x000000000008781c */ /* 0x000fe20003f0f008 */
[----:B------:R-:W-:Y:S02]  /*4070*/  UIADD3 UR10, UPT, UPT, UR12, 0x2, URZ ;  /* 0x000000020c0a7890 */ /* 0x000fe4000fffe0ff */
[----:B------:R-:W-:Y:S02]  /*4080*/  USEL UR7, URZ, 0x1, UP1 ;  /* 0x00000001ff077887 */ /* 0x000fe40008800000 */
[----:B------:R-:W-:Y:S02]  /*4090*/  USEL UR14, UR4, URZ, UP1 ;  /* 0x000000ff040e7287 */ /* 0x000fe40008800000 */
[----:B------:R-:W-:Y:S02]  /*40a0*/  UIADD3 UR15, UPT, UPT, UR15, -0x1, URZ ;  /* 0xffffffff0f0f7890 */ /* 0x000fe4000fffe0ff */
[----:B------:R-:W-:Y:S01]  /*40b0*/  @UP0 ULEA UR4, UR14, UR17, 0x3 ;  /* 0x000000110e040291 */ /* 0x000fe2000f8e18ff */
[----:B------:R-:W-:Y:S01]  /*40c0*/  LOP3.LUT R8, R8, UR7, RZ, 0x3c, !PT ;  /* 0x0000000708087c12 */ /* 0x000fe2000f8e3cff */
[----:B------:R-:W-:Y:S01]  /*40d0*/  UIADD3 UR7, UPT, UPT, UR5, 0x88, URZ ;  /* 0x0000008805077890 */ /* 0x000fe2000fffe0ff */
[----:B------:R-:W-:Y:S02]  /*40e0*/  UMOV UR13, 0x80004020 ;  /* 0x80004020000d7882 */ /* 0x000fe40000000000 */
[----:B-1----:R-:W-:Y:S01]  /*40f0*/  @P0 SHF.L.U32 R0, R8, 0x1f, RZ ;  /* 0x0000001f08000819 */ /* 0x002fe200000006ff */
[----:B------:R-:W-:Y:S01]  /*4100*/  UMOV UR5, 0x80004020 ;  /* 0x8000402000057882 */ /* 0x000fe20000000000 */
[----:B------:R-:W-:Y:S01]  /*4110*/  UMOV UR11, 0x80004020 ;  /* 0x80004020000b7882 */ /* 0x000fe20000000000 */
[----:B------:R-:W-:Y:S01]  /*4120*/  UMOV UR9, 0x80004020 ;  /* 0x8000402000097882 */ /* 0x000fe20000000000 */
[----:B------:R2:W3:Y:S01]  /*4130*/  @P0 SYNCS.PHASECHK.TRANS64.TRYWAIT P2, [UR4], R0 ;  /* 0x00000000ff0005a7 */ /* 0x0004e20008041104 */
[----:B------:R-:W-:Y:S03]  /*4140*/  ULEA UR4, UR6, UR20, 0x8 ;  /* 0x0000001406047291 */ /* 0x000fe6000f8e40ff */
[----:B------:R-:W-:Y:S01]  /*4150*/  UMOV UR6, UR14 ;  /* 0x0000000e00067c82 */ /* 0x000fe20008000000 */
[----:B------:R-:W-:Y:S05]  /*4160*/  UIADD3 UR8, UPT, UPT, UR4, 0x2, URZ ;  /* 0x0000000204087890 */ /* 0x000fea000fffe0ff */
[----:B------:R2:W-:Y:S01]  /*4170*/  UTCQMMA gdesc[UR4], gdesc[UR12], tmem[UR18], tmem[UR26], idesc[UR27], UP2 ;  /* 0x00ff1a0c040075ea */ /* 0x0005e20009000312 */
[----:B------:R-:W-:Y:S03]  /*4180*/  UPLOP3.LUT UP2, UPT, UPT, UPT, UPT, 0x80, 0x8 ;  /* 0x000000000008789c */ /* 0x000fe60003f4f070 */
[----:B------:R2:W-:Y:S01]  /*4190*/  UTCQMMA gdesc[UR8], gdesc[UR10], tmem[UR18], tmem[UR24], idesc[UR25], UPT ;  /* 0x00ff180a080075ea */ /* 0x0005e2000b800312 */
[----:B------:R2:W-:Y:S01]  /*41a0*/  UTCBAR.MULTICAST [UR7], URZ, UR19 ;  /* 0x000000ff070073e9 */ /* 0x0005e20008000813 */
[----:B------:R-:W-:Y:S06]  /*41b0*/  BRA.U UP3, `(.L_x_79) ;  /* 0xfffffffd03787547 */ /* 0x000fec000b83ffff */
.L_x_76:
[----:B--2---:R-:W-:Y:S01]  /*41c0*/  UIADD3 UR4, UPT, UPT, UR22, 0x1, URZ ;  /* 0x0000000116047890 */ /* 0x004fe2000fffe0ff */
[C---:B------:R-:W-:Y:S01]  /*41d0*/  ISETP.NE.AND P0, PT, R10.reuse, 0x2, PT ;  /* 0x000000020a00780c */ /* 0x040fe20003f05270 */
[----:B------:R-:W-:Y:S02]  /*41e0*/  UIADD3 UR5, UPT, UPT, UR23, 0x160, URZ ;  /* 0x0000016017057890 */ /* 0x000fe4000fffe0ff */
[----:B------:R-:W-:Y:S01]  /*41f0*/  UISETP.NE.AND UP0, UPT, UR4, 0x4, UPT ;  /* 0x000000040400788c */ /* 0x000fe2000bf05270 */
[----:B-1----:R-:W-:Y:S02]  /*4200*/  SEL R0, RZ, 0x1, P0 ;  /* 0x00000001ff007807 */ /* 0x002fe40000000000 */
[----:B------:R-:W-:Y:S01]  /*4210*/  SEL R10, R10, RZ, P0 ;  /* 0x000000ff0a0a7207 */ /* 0x000fe20000000000 */
[----:B------:R-:W-:Y:S01]  /*4220*/  USEL UR6, URZ, 0x1, UP0 ;  /* 0x00000001ff067887 */ /* 0x000fe20008000000 */
[----:B------:R-:W-:Y:S01]  /*4230*/  LOP3.LUT R9, R9, R0, RZ, 0x3c, !PT ;  /* 0x0000000009097212 */ /* 0x000fe200078e3cff */
[----:B------:R-:W-:Y:S01]  /*4240*/  USEL UR22, UR4, URZ, UP0 ;  /* 0x000000ff04167287 */ /* 0x000fe20008000000 */
[----:B------:R1:W-:Y:S03]  /*4250*/  UTCBAR [UR5], URZ ;  /* 0x000000ff050073e9 */ /* 0x0003e600080000ff */
[----:B------:R-:W-:Y:S01]  /*4260*/  LOP3.LUT R11, R11, UR6, RZ, 0x3c, !PT ;  /* 0x000000060b0b7c12 */ /* 0x000fe2000f8e3cff */
[----:B------:R-:W-:Y:S07]  /*4270*/  @P1 BRA `(.L_x_80) ;  /* 0xfffffff800b01947 */ /* 0x000fee000383ffff */
[----:B------:R-:W2:Y:S01]  /*4280*/  S2UR UR8, SR_CgaCtaId ;  /* 0x00000000000879c3 */ /* 0x000ea20000008800 */
[----:B------:R-:W-:Y:S01]  /*4290*/  ELECT P0, URZ, PT ;  /* 0x0000000000ff782f */ /* 0x000fe20003800000 */
[----:B------:R-:W-:Y:S01]  /*42a0*/  IMAD.MOV.U32 R0, RZ, RZ, 0x1 ;  /* 0x00000001ff007424 */ /* 0x000fe200078e00ff */
[----:B------:R-:W-:Y:S01]  /*42b0*/  UIADD3 UR17, UPT, UPT, UR17, 0x180, URZ ;  /* 0x0000018011117890 */ /* 0x000fe2000fffe0ff */
[----:B------:R-:W-:Y:S01]  /*42c0*/  SHF.L.U32 R3, R11, 0x1f, RZ ;  /* 0x0000001f0b037819 */ /* 0x000fe200000006ff */
[----:B------:R-:W-:-:S03]  /*42d0*/  UMOV UR4, 0x40 ;  /* 0x0000004000047882 */ /* 0x000fc60000000000 */
[----:B------:R-:W-:Y:S01]  /*42e0*/  UVIRTCOUNT.DEALLOC.SMPOOL 0x80 ;  /* 0x000000800000784c */ /* 0x000fe20000000000 */
[----:B--2---:R-:W-:Y:S02]  /*42f0*/  ULEA UR8, UR8, UR4, 0x18 ;  /* 0x0000000408087291 */ /* 0x004fe4000f8ec0ff */
[----:B------:R-:W-:-:S07]  /*4300*/  ULEA UR4, UR22, UR17, 0x3 ;  /* 0x0000001116047291 */ /* 0x000fce000f8e18ff */
[----:B------:R2:W-:Y:S02]  /*4310*/  @P0 STS.U8 [UR8+0x1c], R0 ;  /* 0x00001c00ff000988 */ /* 0x0005e40008000008 */
[----:B------:R-:W4:Y:S02]  /*4320*/  SYNCS.PHASECHK.TRANS64.TRYWAIT P0, [UR4], R3 ;  /* 0x00000003ff0075a7 */ /* 0x000f240008001104 */
[----:B--2-4-:R-:W-:Y:S05]  /*4330*/  @!P0 BRA `(.L_x_81) ;  /* 0x0000004800148947 */ /* 0x014fea0003800000 */
.L_x_172:
[----:B------:R-:W-:-:S04]  /*4340*/  UIADD3 UR4, UPT, UPT, UR22, 0x1, URZ ;  /* 0x0000000116047890 */ /* 0x000fc8000fffe0ff */
[----:B------:R-:W-:-:S04]  /*4350*/  UISETP.NE.AND UP0, UPT, UR4, 0x4, UPT ;  /* 0x000000040400788c */ /* 0x000fc8000bf05270 */
[----:B------:R-:W-:Y:S02]  /*4360*/  USEL UR6, URZ, 0x1, UP0 ;  /* 0x00000001ff067887 */ /* 0x000fe40008000000 */
[----:B------:R-:W-:-:S04]  /*4370*/  USEL UR4, UR4, URZ, UP0 ;  /* 0x000000ff04047287 */ /* 0x000fc80008000000 */
[----:B-1----:R-:W-:Y:S01]  /*4380*/  ULEA UR5, UR4, UR17, 0x3 ;  /* 0x0000001104057291 */ /* 0x002fe2000f8e18ff */
[----:B------:R-:W-:-:S04]  /*4390*/  LOP3.LUT R2, R11, UR6, RZ, 0x3c, !PT ;  /* 0x000000060b027c12 */ /* 0x000fc8000f8e3cff */
[----:B--2---:R-:W-:-:S04]  /*43a0*/  SHF.L.U32 R3, R2, 0x1f, RZ ;  /* 0x0000001f02037819 */ /* 0x004fc800000006ff */
[----:B------:R-:W1:Y:S02]  /*43b0*/  SYNCS.PHASECHK.TRANS64.TRYWAIT P0, [UR5], R3 ;  /* 0x00000003ff0075a7 */ /* 0x000e640008001105 */
[----:B-1----:R-:W-:Y:S05]  /*43c0*/  @!P0 BRA `(.L_x_82) ;  /* 0x0000004800088947 */ /* 0x002fea0003800000 */
.L_x_174:
        /* <DEDUP_REMOVED lines=9> */
.L_x_176:
[----:B------:R-:W-:-:S04]  /*4460*/  UIADD3 UR4, UPT, UPT, UR4, 0x1, URZ ;  /* 0x0000000104047890 */ /* 0x000fc8000fffe0ff */
[----:B------:R-:W-:-:S04]  /*4470*/  UISETP.NE.AND UP0, UPT, UR4, 0x4, UPT ;  /* 0x000000040400788c */ /* 0x000fc8000bf05270 */
[----:B------:R-:W-:Y:S02]  /*4480*/  USEL UR5, URZ, 0x1, UP0 ;  /* 0x00000001ff057887 */ /* 0x000fe40008000000 */
[----:B------:R-:W-:-:S04]  /*4490*/  USEL UR4, UR4, URZ, UP0 ;  /* 0x000000ff04047287 */ /* 0x000fc80008000000 */
[----:B------:R-:W-:Y:S01]  /*44a0*/  ULEA UR4, UR4, UR17, 0x3 ;  /* 0x0000001104047291 */ /* 0x000fe2000f8e18ff */
[----:B-1----:R-:W-:-:S04]  /*44b0*/  LOP3.LUT R3, R2, UR5, RZ, 0x3c, !PT ;  /* 0x0000000502037c12 */ /* 0x002fc8000f8e3cff */
[----:B------:R-:W-:-:S04]  /*44c0*/  SHF.L.U32 R3, R3, 0x1f, RZ ;  /* 0x0000001f03037819 */ /* 0x000fc800000006ff */
[----:B------:R-:W1:Y:S02]  /*44d0*/  SYNCS.PHASECHK.TRANS64.TRYWAIT P0, [UR4], R3 ;  /* 0x00000003ff0075a7 */ /* 0x000e640008001104 */
[----:B-1----:R-:W-:Y:S05]  /*44e0*/  @!P0 BRA `(.L_x_84) ;  /* 0x0000004400f08947 */ /* 0x002fea0003800000 */
.L_x_178:
[----:B------:R-:W-:Y:S01]  /*44f0*/  NOP ;  /* 0x0000000000007918 */ /* 0x000fe20000000000 */
[----:B-1----:R-:W1:Y:S01]  /*4500*/  LDS R0, [UR8+0x14] ;  /* 0x00001408ff007984 */ /* 0x002e620008000800 */
[----:B------:R-:W-:Y:S01]  /*4510*/  ULOP3.LUT UR4, UR30, 0xffff, URZ, 0xc0, !UPT ;  /* 0x0000ffff1e047892 */ /* 0x000fe2000f8ec0ff */
[----:B------:R-:W-:Y:S01]  /*4520*/  UMOV UR5, 0xffff ;  /* 0x0000ffff00057882 */ /* 0x000fe20000000000 */
[----:B------:R-:W-:Y:S02]  /*4530*/  UMOV UR6, 0x1 ;  /* 0x0000000100067882 */ /* 0x000fe40000000000 */
[----:B------:R-:W-:-:S04]  /*4540*/  USHF.R.U32.HI UR4, URZ, 0x5, UR4 ;  /* 0x00000005ff047899 */ /* 0x000fc80008011604 */
[----:B------:R-:W-:Y:S02]  /*4550*/  USHF.L.U32 UR5, UR5, UR4, URZ ;  /* 0x0000000405057299 */ /* 0x000fe400080006ff */
[----:B------:R-:W-:-:S04]  /*4560*/  USHF.L.U32 UR4, UR6, UR4, URZ ;  /* 0x0000000406047299 */ /* 0x000fc800080006ff */
[----:B-1----:R-:W-:-:S04]  /*4570*/  LOP3.LUT R0, R0, UR5, RZ, 0xc0, !PT ;  /* 0x0000000500007c12 */ /* 0x002fc8000f8ec0ff */
[----:B------:R-:W-:-:S13]  /*4580*/  ISETP.NE.AND P0, PT, R0, UR5, PT ;  /* 0x0000000500007c0c */ /* 0x000fda000bf05270 */
[----:B------:R-:W-:Y:S05]  /*4590*/  @P0 BRA `(.L_x_85) ;  /* 0x0000000000580947 */ /* 0x000fea0003800000 */
[----:B------:R-:W1:Y:S02]  /*45a0*/  LDS R0, [UR8+0x18] ;  /* 0x00001808ff007984 */ /* 0x000e640008000800 */
[----:B-1----:R-:W-:-:S04]  /*45b0*/  LOP3.LUT R0, R0, UR4, RZ, 0xc0, !PT ;  /* 0x0000000400007c12 */ /* 0x002fc8000f8ec0ff */
[----:B------:R-:W-:-:S13]  /*45c0*/  ISETP.NE.AND P0, PT, R0, UR4, PT ;  /* 0x0000000400007c0c */ /* 0x000fda000bf05270 */
[----:B------:R-:W-:Y:S05]  /*45d0*/  @P0 BRA `(.L_x_86) ;  /* 0x00000000003c0947 */ /* 0x000fea0003800000 */
[----:B------:R-:W1:Y:S01]  /*45e0*/  S2R R2, SR_LANEID ;  /* 0x0000000000027919 */ /* 0x000e620000000000 */
[----:B------:R-:W-:Y:S01]  /*45f0*/  ULOP3.LUT UR5, URZ, UR5, URZ, 0x33, !UPT ;  /* 0x00000005ff057292 */ /* 0x000fe2000f8e33ff */
[----:B------:R-:W-:Y:S01]  /*4600*/  LOP3.LUT R4, RZ, UR4, RZ, 0x33, !PT ;  /* 0x00000004ff047c12 */ /* 0x000fe2000f8e33ff */
[----:B------:R-:W-:Y:S02]  /*4610*/  VOTEU.ANY UR4, UPT, PT ;  /* 0x0000000000047886 */ /* 0x000fe400038e0100 */
[----:B------:R-:W-:Y:S01]  /*4620*/  UFLO.U32 UR4, UR4 ;  /* 0x00000004000472bd */ /* 0x000fe200080e0000 */
[----:B------:R-:W2:Y:S01]  /*4630*/  REDUX UR6, R4 ;  /* 0x00000000040673c4 */ /* 0x000ea20000000000 */
[----:B------:R-:W-:-:S06]  /*4640*/  IMAD.U32 R0, RZ, RZ, UR5 ;  /* 0x00000005ff007e24 */ /* 0x000fcc000f8e00ff */
[----:B------:R4:W-:Y:S01]  /*4650*/  UTCATOMSWS.AND URZ, UR5 ;  /* 0x0000000500ff79e3 */ /* 0x0009e20008000000 */
[----:B------:R-:W3:Y:S01]  /*4660*/  REDUX UR7, R0 ;  /* 0x00000000000773c4 */ /* 0x000ee20000000000 */
[----:B-1----:R-:W-:Y:S01]  /*4670*/  ISETP.EQ.U32.AND P0, PT, R2, UR4, PT ;  /* 0x0000000402007c0c */ /* 0x002fe2000bf02070 */
[----:B--2---:R-:W-:Y:S01]  /*4680*/  IMAD.U32 R2, RZ, RZ, UR6 ;  /* 0x00000006ff027e24 */ /* 0x004fe2000f8e00ff */
[----:B---3--:R-:W-:-:S11]  /*4690*/  MOV R3, UR7 ;  /* 0x0000000700037c02 */ /* 0x008fd60008000f00 */
[----:B------:R4:W-:Y:S04]  /*46a0*/  @P0 ATOMS.AND RZ, [UR8+0x14], R3 ;  /* 0x00001403ffff098c */ /* 0x0009e8000a800008 */
[----:B------:R4:W-:Y:S01]  /*46b0*/  @P0 ATOMS.AND RZ, [UR8+0x18], R2 ;  /* 0x00001802ffff098c */ /* 0x0009e2000a800008 */
[----:B------:R-:W-:Y:S05]  /*46c0*/  BRA `(.L_x_87) ;  /* 0x0000000000147947 */ /* 0x000fea0003800000 */
.L_x_86:
[----:B------:R-:W-:Y:S02]  /*46d0*/  MOV R2, 0x46f0 ;  /* 0x000046f000027802 */ /* 0x000fe40000000f00 */
[----:B---3-5:R-:W-:Y:S05]  /*46e0*/  CALL.REL.NOINC `($__internal_0_$__cuda_sm10x_tcgen05_guardrail_trap_col_being_dealloced_not_returned_by_alloc) ;  /* 0x00000048004c7944 */ /* 0x028fea0003c00000 */
[----:B------:R-:W-:Y:S05]  /*46f0*/  BRA `(.L_x_87) ;  /* 0x0000000000087947 */ /* 0x000fea0003800000 */
.L_x_85:
[----:B------:R-:W-:Y:S02]  /*4700*/  MOV R2, 0x4720 ;  /* 0x0000472000027802 */ /* 0x000fe40000000f00 */
[----:B---3-5:R-:W-:Y:S05]  /*4710*/  CALL.REL.NOINC `($__internal_2_$__cuda_sm10x_tcgen05_guardrail_trap_unallocated_columns_being_dealloced) ;  /* 0x0000004800587944 */ /* 0x028fea0003c00000 */
.L_x_87:
[----:B------:R-:W-:Y:S01]  /*4720*/  NOP ;  /* 0x0000000000007918 */ /* 0x000fe20000000000 */
[----:B----4-:R-:W-:Y:S05]  /*4730*/  EXIT ;  /* 0x000000000000794d */ /* 0x010fea0003800000 */
.L_x_69:
[----:B------:R-:W-:-:S09]  /*4740*/  UISETP.NE.OR UP0, UPT, UR17, 0x3, !UP3 ;  /* 0x000000031100788c */ /* 0x000fd2000df05670 */
[----:B------:R-:W-:Y:S05]  /*4750*/  BRA.U UP0, `(.L_x_88) ;  /* 0x0000000d00807547 */ /* 0x000fea000b800000 */
[----:B------:R-:W1:Y:S01]  /*4760*/  S2UR UR10, SR_CgaCtaId ;  /* 0x00000000000a79c3 */ /* 0x000e620000008800 */
[----:B------:R-:W2:Y:S01]  /*4770*/  LDCU UR32, c[0x0][0x370] ;  /* 0x00006e00ff2077ac */ /* 0x000ea20008000800 */
[----:B------:R-:W-:Y:S02]  /*4780*/  HFMA2 R13, -RZ, RZ, 0, 0 ;  /* 0x00000000ff0d7431 */ /* 0x000fe400000001ff */
[----:B------:R-:W-:Y:S01]  /*4790*/  IMAD.MOV.U32 R15, RZ, RZ, 0x1 ;  /* 0x00000001ff0f7424 */ /* 0x000fe200078e00ff */
[----:B------:R-:W-:Y:S01]  /*47a0*/  MOV R7, 0x1000 ;  /* 0x0000100000077802 */ /* 0x000fe20000000f00 */
[----:B------:R-:W2:Y:S01]  /*47b0*/  LDCU.128 UR28, c[0x0][0xb10] ;  /* 0x00016200ff1c77ac */ /* 0x000ea20008000c00 */
[----:B------:R-:W-:Y:S01]  /*47c0*/  IMAD.MOV.U32 R14, RZ, RZ, RZ ;  /* 0x000000ffff0e7224 */ /* 0x000fe200078e00ff */
[----:B------:R-:W3:Y:S01]  /*47d0*/  LDC.64 R16, c[0x0][0x348] ;  /* 0x0000d200ff107b82 */ /* 0x000ee20000000a00 */
[----:B------:R-:W4:Y:S01]  /*47e0*/  LDCU UR27, c[0x0][0x374] ;  /* 0x00006e80ff1b77ac */ /* 0x000f220008000800 */
[----:B------:R-:W1:Y:S06]  /*47f0*/  LDCU UR15, c[0x0][0xb0c] ;  /* 0x00016180ff0f77ac */ /* 0x000e6c0008000800 */
[----:B------:R-:W3:Y:S01]  /*4800*/  LDC.64 R2, c[0x0][0x888] ;  /* 0x00022200ff027b82 */ /* 0x000ee20000000a00 */
[----:B------:R-:W1:Y:S01]  /*4810*/  LDCU UR39, c[0x0][0xb20] ;  /* 0x00016400ff2777ac */ /* 0x000e620008000800 */
[----:B------:R-:W1:Y:S06]  /*4820*/  LDCU UR4, c[0x0][0xb30] ;  /* 0x00016600ff0477ac */ /* 0x000e6c0008000800 */
[----:B------:R-:W3:Y:S01]  /*4830*/  LDC.64 R4, c[0x0][0x890] ;  /* 0x00022400ff047b82 */ /* 0x000ee20000000a00 */
[----:B------:R-:W-:Y:S01]  /*4840*/  UMOV UR21, 0x400 ;  /* 0x0000040000157882 */ /* 0x000fe20000000000 */
[----:B--2---:R-:W-:-:S02]  /*4850*/  UIMAD.WIDE.U32 UR6, UR32, UR28, URZ ;  /* 0x0000001c200672a5 */ /* 0x004fc4000f8e00ff */
[----:B----4-:R-:W-:Y:S02]  /*4860*/  UIMAD.WIDE.U32 UR8, UR27, UR31, URZ ;  /* 0x0000001f1b0872a5 */ /* 0x010fe4000f8e00ff */
[----:B-1----:R-:W-:Y:S02]  /*4870*/  ULEA UR21, UR10, UR21, 0x18 ;  /* 0x000000150a157291 */ /* 0x002fe4000f8ec0ff */
[----:B------:R-:W-:Y:S02]  /*4880*/  UPLOP3.LUT UP3, UPT, UPT, UPT, UPT, 0x40, 0x4 ;  /* 0x000000000004789c */ /* 0x000fe40003f6e870 */
[----:B------:R-:W-:Y:S02]  /*4890*/  UIADD3 UR33, UPT, UPT, UR21, 0x118, URZ ;  /* 0x0000011815217890 */ /* 0x000fe4000fffe0ff */
[----:B------:R-:W-:Y:S01]  /*48a0*/  UIADD3 UR17, UPT, UPT, UR21, 0x110, URZ ;  /* 0x0000011015117890 */ /* 0x000fe2000fffe0ff */
[----:B------:R-:W-:Y:S01]  /*48b0*/  UMOV UR6, UR7 ;  /* 0x0000000700067c82 */ /* 0x000fe20008000000 */
[----:B------:R-:W-:Y:S01]  /*48c0*/  UMOV UR35, UR9 ;  /* 0x0000000900237c82 */ /* 0x000fe20008000000 */
[----:B------:R-:W-:-:S02]  /*48d0*/  UISETP.GE.AND UP0, UPT, UR42, 0x1, UPT ;  /* 0x000000012a00788c */ /* 0x000fc4000bf06270 */
[----:B------:R-:W-:Y:S01]  /*48e0*/  UISETP.NE.AND UP4, UPT, UR42, 0x1, UPT ;  /* 0x000000012a00788c */ /* 0x000fe2000bf85270 */
[----:B------:R-:W1:Y:S01]  /*48f0*/  LDCU.64 UR22, c[0x0][0xb28] ;  /* 0x00016500ff1677ac */ /* 0x000e620008000a00 */
[----:B------:R-:W-:Y:S02]  /*4900*/  UISETP.NE.AND UP6, UPT, UR15, 0x1, UPT ;  /* 0x000000010f00788c */ /* 0x000fe4000bfc5270 */
[----:B------:R-:W-:Y:S02]  /*4910*/  UISETP.NE.AND UP5, UPT, UR30, 0x1, UPT ;  /* 0x000000011e00788c */ /* 0x000fe4000bfa5270 */
[----:B------:R-:W-:Y:S02]  /*4920*/  UPRMT UR33, UR10, 0x654, UR33 ;  /* 0x000006540a217896 */ /* 0x000fe40008000021 */
[----:B------:R-:W-:Y:S02]  /*4930*/  USHF.R.U32.HI UR37, URZ, UR29, UR6 ;  /* 0x0000001dff257299 */ /* 0x000fe40008011606 */
[----:B------:R-:W-:-:S02]  /*4940*/  UPRMT UR34, UR10, 0x654, UR17 ;  /* 0x000006540a227896 */ /* 0x000fc40008000011 */
[----:B------:R-:W-:Y:S02]  /*4950*/  USHF.R.U32.HI UR35, URZ, UR39, UR35 ;  /* 0x00000027ff237299 */ /* 0x000fe40008011623 */
[----:B------:R-:W-:-:S11]  /*4960*/  UISETP.NE.AND UP2, UPT, UR4, 0x1, UPT ;  /* 0x000000010400788c */ /* 0x000fd6000bf45270 */
.L_x_97:
[C---:B------:R-:W-:Y:S02]  /*4970*/  LEA R12, R14.reuse, UR21, 0x3 ;  /* 0x000000150e0c7c11 */ /* 0x040fe4000f8e18ff */
[----:B------:R-:W-:Y:S02]  /*4980*/  SHF.L.U32 R9, R13, 0x1f, RZ ;  /* 0x0000001f0d097819 */ /* 0x000fe400000006ff */
[----:B------:R-:W-:Y:S02]  /*4990*/  LEA R10, R14, UR21, 0x4 ;  /* 0x000000150e0a7c11 */ /* 0x000fe4000f8e20ff */
[----:B--2---:R-:W2:Y:S02]  /*49a0*/  SYNCS.PHASECHK.TRANS64.TRYWAIT P0, [R12+URZ+0x140], R9 ;  /* 0x000140090c0075a7 */ /* 0x004ea400080011ff */
[----:B--2---:R-:W-:Y:S05]  /*49b0*/  @!P0 BRA `(.L_x_89) ;  /* 0x0000004000d48947 */ /* 0x004fea0003800000 */
.L_x_179:
[----:B--2---:R-:W2:Y:S01]  /*49c0*/  LDS.128 R8, [R10+0x1d0] ;  /* 0x0001d0000a087984 */ /* 0x004ea20000000c00 */
[----:B------:R-:W-:Y:S01]  /*49d0*/  UISETP.GE.AND UP0, UPT, UR42, 0x1, UPT ;  /* 0x000000012a00788c */ /* 0x000fe2000bf06270 */
[----:B------:R-:W-:Y:S01]  /*49e0*/  @!PT LDS RZ, [RZ] ;  /* 0x00000000fffff984 */ /* 0x000fe20000000800 */
[----:B------:R-:W-:Y:S01]  /*49f0*/  @!PT LDS RZ, [RZ] ;  /* 0x00000000fffff984 */ /* 0x000fe20000000800 */
[----:B------:R-:W-:Y:S01]  /*4a00*/  @!PT LDS RZ, [RZ] ;  /* 0x00000000fffff984 */ /* 0x000fe20000000800 */
[----:B------:R-:W-:Y:S01]  /*4a10*/  @!PT LDS RZ, [RZ] ;  /* 0x00000000fffff984 */ /* 0x000fe20000000800 */
[----:B------:R4:W-:Y:S06]  /*4a20*/  MEMBAR.ALL.CTA ;  /* 0x0000000000007992 */ /* 0x0009ec0000008000 */
[----:B----4-:R-:W4:Y:S01]  /*4a30*/  FENCE.VIEW.ASYNC.S ;  /* 0x00000000000073c6 */ /* 0x010f220000000000 */
[----:B--2---:R-:W-:Y:S11]  /*4a40*/  LOP3.LUT P0, RZ, R10, 0x1, RZ, 0xc0, !PT ;  /* 0x000000010aff7812 */ /* 0x004ff6000780c0ff */
[----:B------:R-:W-:Y:S02]  /*4a50*/  @!UPT UIADD3 URZ, UPT, UPT, URZ, URZ, URZ ;  /* 0x000000fffffff290 */ /* 0x000fe4000fffe0ff */
[----:B----4-:R-:W-:Y:S01]  /*4a60*/  VOTEU.ANY UP1, P0 ;  /* 0x0000000000ff7886 */ /* 0x010fe20000020100 */
[----:B------:R-:W-:Y:S11]  /*4a70*/  PLOP3.LUT P0, PT, PT, PT, UP1, 0x80, 0x8 ;  /* 0x000000000008781c */ /* 0x000ff60003f0f018 */
[----:B------:R-:W-:Y:S02]  /*4a80*/  @!UPT UIADD3 URZ, UPT, UPT, URZ, URZ, URZ ;  /* 0x000000fffffff290 */ /* 0x000fe4000fffe0ff */
[----:B------:R-:W-:Y:S02]  /*4a90*/  @P0 SHF.R.U32.HI R0, RZ, 0x10, R9 ;  /* 0x00000010ff000819 */ /* 0x000fe40000011609 */
[----:B------:R-:W-:Y:S02]  /*4aa0*/  @P0 MOV R6, R8 ;  /* 0x0000000800060202 */ /* 0x000fe40000000f00 */
[----:B------:R-:W-:Y:S01]  /*4ab0*/  @P0 R2UR UR4, R0 ;  /* 0x00000000000402ca */ /* 0x000fe200000e0000 */
[----:B------:R-:W-:Y:S01]  /*4ac0*/  VIADD R0, R12, 0x150 ;  /* 0x000001500c007836 */ /* 0x000fe20000000000 */
[----:B------:R-:W-:Y:S02]  /*4ad0*/  @P0 LOP3.LUT R8, R9, 0xffff, RZ, 0xc0, !PT ;  /* 0x0000ffff09080812 */ /* 0x000fe400078ec0ff */
[----:B------:R-:W-:Y:S02]  /*4ae0*/  @P0 R2UR UR6, R6 ;  /* 0x00000000060602ca */ /* 0x000fe400000e0000 */
[----:B------:R-:W-:Y:S02]  /*4af0*/  PRMT R0, RZ, 0x654, R0 ;  /* 0x00000654ff007816 */ /* 0x000fe40000000000 */
[----:B------:R-:W-:Y:S02]  /*4b00*/  @P0 R2UR UR5, R8 ;  /* 0x00000000080502ca */ /* 0x000fe400000e0000 */
[----:B------:R2:W-:Y:S03]  /*4b10*/  SYNCS.ARRIVE.TRANS64.RED.A1T0 RZ, [R0+URZ], RZ ;  /* 0x000000ff00ff79a7 */ /* 0x0005e600081004ff */
[----:B------:R-:W-:Y:S04]  /*4b20*/  @UP1 UMOV UR26, UR4 ;  /* 0x00000004001a1c82 */ /* 0x000fe80008000000 */
[----:B------:R-:W-:Y:S04]  /*4b30*/  @UP1 UMOV UR14, UR6 ;  /* 0x00000006000e1c82 */ /* 0x000fe80008000000 */
[----:B------:R-:W-:Y:S01]  /*4b40*/  @UP1 UMOV UR13, UR5 ;  /* 0x00000005000d1c82 */ /* 0x000fe20008000000 */
[----:B------:R-:W-:Y:S05]  /*4b50*/  BRA.U !UP0, `(.L_x_90) ;  /* 0x0000000108a47547 */ /* 0x000fea000b800000 */
[----:B------:R-:W-:Y:S02]  /*4b60*/  UIMAD.WIDE.U32 UR8, UR13, UR31, URZ ;  /* 0x0000001f0d0872a5 */ /* 0x000fe4000f8e00ff */
[----:B------:R-:W-:Y:S02]  /*4b70*/  UIMAD.WIDE.U32 UR10, UR14, UR28, URZ ;  /* 0x0000001c0e0a72a5 */ /* 0x000fe4000f8e00ff */
[----:B------:R-:W-:Y:S02]  /*4b80*/  USEL UR4, UR27, UR35, !UP5 ;  /* 0x000000231b047287 */ /* 0x000fe4000e800000 */
[----:B------:R-:W-:Y:S02]  /*4b90*/  USEL UR7, UR32, UR37, !UP6 ;  /* 0x0000002520077287 */ /* 0x000fe4000f000000 */
[----:B-1----:R-:W-:Y:S02]  /*4ba0*/  UIMAD.WIDE.U32 UR18, UR4, UR22, URZ ;  /* 0x00000016041272a5 */ /* 0x002fe4000f8e00ff */
[----:B------:R-:W-:Y:S01]  /*4bb0*/  UIMAD.WIDE.U32 UR24, UR7, UR22, URZ ;  /* 0x00000016071872a5 */ /* 0x000fe2000f8e00ff */
[----:B------:R-:W-:Y:S02]  /*4bc0*/  UMOV UR5, UR9 ;  /* 0x0000000900057c82 */ /* 0x000fe40008000000 */
[----:B------:R-:W-:Y:S03]  /*4bd0*/  USHF.R.U32.HI UR6, URZ, UR39, UR5 ;  /* 0x00000027ff067299 */ /* 0x000fe60008011605 */
[----:B------:R-:W-:Y:S01]  /*4be0*/  UMOV UR5, UR11 ;  /* 0x0000000b00057c82 */ /* 0x000fe20008000000 */
[----:B------:R-:W-:Y:S02]  /*4bf0*/  USEL UR6, UR13, UR6, !UP5 ;  /* 0x000000060d067287 */ /* 0x000fe4000e800000 */
[----:B------:R-:W-:Y:S02]  /*4c00*/  USHF.R.U32.HI UR8, URZ, UR29, UR5 ;  /* 0x0000001dff087299 */ /* 0x000fe40008011605 */
[----:B------:R-:W-:Y:S01]  /*4c10*/  UIMAD.WIDE.U32 UR10, UR6, UR22, URZ ;  /* 0x00000016060a72a5 */ /* 0x000fe2000f8e00ff */
[----:B------:R-:W-:Y:S02]  /*4c20*/  UMOV UR5, UR19 ;  /* 0x0000001300057c82 */ /* 0x000fe40008000000 */
[----:B------:R-:W-:Y:S03]  /*4c30*/  @UP4 USHF.R.U32.HI UR4, URZ, UR23, UR5 ;  /* 0x00000017ff044299 */ /* 0x000fe60008011605 */
[----:B------:R-:W-:Y:S01]  /*4c40*/  UMOV UR5, UR25 ;  /* 0x0000001900057c82 */ /* 0x000fe20008000000 */
[----:B------:R-:W-:Y:S02]  /*4c50*/  UIMAD UR4, UR42, UR4, URZ ;  /* 0x000000042a0472a4 */ /* 0x000fe4000f8e02ff */
[----:B------:R-:W-:Y:S02]  /*4c60*/  @UP4 USHF.R.U32.HI UR7, URZ, UR23, UR5 ;  /* 0x00000017ff074299 */ /* 0x000fe40008011605 */
[----:B------:R-:W-:Y:S02]  /*4c70*/  USEL UR5, UR14, UR8, !UP6 ;  /* 0x000000080e057287 */ /* 0x000fe4000f000000 */
[----:B------:R-:W-:Y:S02]  /*4c80*/  UIMAD UR8, UR42, UR7, URZ ;  /* 0x000000072a0872a4 */ /* 0x000fe4000f8e02ff */
[----:B------:R-:W-:Y:S03]  /*4c90*/  UISETP.GE.AND UP0, UPT, UR6, UR4, UPT ;  /* 0x000000040600728c */ /* 0x000fe6000bf06270 */
[----:B------:R-:W-:Y:S01]  /*4ca0*/  UMOV UR4, UR11 ;  /* 0x0000000b00047c82 */ /* 0x000fe20008000000 */
[----:B------:R-:W-:Y:S02]  /*4cb0*/  UISETP.GE.OR UP0, UPT, UR5, UR8, UP0 ;  /* 0x000000080500728c */ /* 0x000fe40008706670 */
[----:B------:R-:W-:Y:S02]  /*4cc0*/  USHF.R.U32.HI UR4, URZ, UR23, UR4 ;  /* 0x00000017ff047299 */ /* 0x000fe40008011604 */
[----:B------:R-:W-:Y:S02]  /*4cd0*/  UIMAD.WIDE.U32 UR8, UR5, UR22, URZ ;  /* 0x00000016050872a5 */ /* 0x000fe4000f8e00ff */
[----:B------:R-:W-:Y:S04]  /*4ce0*/  USEL UR10, UR6, UR4, !UP4 ;  /* 0x00000004060a7287 */ /* 0x000fe8000e000000 */
[----:B------:R-:W-:Y:S01]  /*4cf0*/  UIADD3 UR11, UPT, UPT, -UR10, URZ, URZ ;  /* 0x000000ff0a0b7290 */ /* 0x000fe2000fffe1ff */
[----:B------:R-:W-:Y:S02]  /*4d00*/  @!UP0 UMOV UR4, UR9 ;  /* 0x0000000900048c82 */ /* 0x000fe40008000000 */
[----:B------:R-:W-:Y:S02]  /*4d10*/  @!UP0 USHF.R.U32.HI UR4, URZ, UR23, UR4 ;  /* 0x00000017ff048299 */ /* 0x000fe40008011604 */
[----:B------:R-:W-:Y:S02]  /*4d20*/  UIMAD UR8, UR42, UR11, UR6 ;  /* 0x0000000b2a0872a4 */ /* 0x000fe4000f8e0206 */
[----:B------:R-:W-:Y:S04]  /*4d30*/  @!UP0 USEL UR4, UR5, UR4, !UP4 ;  /* 0x0000000405048287 */ /* 0x000fe8000e000000 */
[----:B------:R-:W-:Y:S02]  /*4d40*/  @!UP0 UIMAD UR8, UR7, UR8, UR4 ;  /* 0x00000008070882a4 */ /* 0x000fe4000f8e0204 */
[----:B------:R-:W-:Y:S02]  /*4d50*/  @!UP0 UIADD3 UR9, UPT, UPT, UR10, -UR4, URZ ;  /* 0x800000040a098290 */ /* 0x000fe4000fffe0ff */
[----:B------:R-:W-:Y:S02]  /*4d60*/  UIADD3 UR4, UPT, UPT, -UR5, URZ, URZ ;  /* 0x000000ff05047290 */ /* 0x000fe4000fffe1ff */
[----:B------:R-:W-:Y:S02]  /*4d70*/  UIADD3 UR7, UPT, UPT, -UR6, URZ, URZ ;  /* 0x000000ff06077290 */ /* 0x000fe4000fffe1ff */
[----:B------:R-:W-:Y:S02]  /*4d80*/  @!UP0 UIMAD UR6, UR9, UR42, UR5 ;  /* 0x0000002a090682a4 */ /* 0x000fe4000f8e0205 */
[----:B------:R-:W-:Y:S02]  /*4d90*/  UIMAD UR14, UR15, UR4, UR14 ;  /* 0x000000040f0e72a4 */ /* 0x000fe4000f8e020e */
[----:B------:R-:W-:Y:S01]  /*4da0*/  UIMAD UR13, UR30, UR7, UR13 ;  /* 0x000000071e0d72a4 */ /* 0x000fe2000f8e020d */
[----:B------:R-:W-:Y:S02]  /*4db0*/  @!UP0 UMOV UR5, UR8 ;  /* 0x0000000800058c82 */ /* 0x000fe40008000000 */
[----:B------:R-:W-:Y:S02]  /*4dc0*/  UIMAD UR14, UR5, UR15, UR14 ;  /* 0x0000000f050e72a4 */ /* 0x000fe4000f8e020e */
[----:B------:R-:W-:Y:S11]  /*4dd0*/  UIMAD UR13, UR6, UR30, UR13 ;  /* 0x0000001e060d72a4 */ /* 0x000ff6000f8e020d */
[----:B------:R-:W-:Y:S01]  /*4de0*/  @!UPT UIADD3 URZ, UPT, UPT, URZ, URZ, URZ ;  /* 0x000000fffffff290 */ /* 0x000fe2000fffe0ff */
.L_x_90:
[----:B------:R-:W4:Y:S01]  /*4df0*/  @!UP2 LDCU.128 UR8, c[0x0][0xb10] ;  /* 0x00016200ff08a7ac */ /* 0x000f220008000c00 */
[C---:B---3--:R-:W-:Y:S02]  /*4e00*/  ISETP.NE.U32.AND P1, PT, R4.reuse, RZ, PT ;  /* 0x000000ff0400720c */ /* 0x048fe40003f25070 */
[----:B------:R-:W-:Y:S02]  /*4e10*/  ISETP.NE.U32.AND P0, PT, R4, RZ, PT ;  /* 0x000000ff0400720c */ /* 0x000fe40003f05070 */
[C---:B------:R-:W-:Y:S02]  /*4e20*/  ISETP.NE.AND.EX P1, PT, R5.reuse, RZ, PT, P1 ;  /* 0x000000ff0500720c */ /* 0x040fe40003f25310 */
[----:B------:R-:W-:Y:S01]  /*4e30*/  ISETP.NE.AND.EX P0, PT, R5, RZ, PT, P0 ;  /* 0x000000ff0500720c */ /* 0x000fe20003f05300 */
[----:B------:R-:W3:Y:S01]  /*4e40*/  @!UP2 LDCU UR5, c[0x0][0xb0c] ;  /* 0x00016180ff05a7ac */ /* 0x000ee20008000800 */
[----:B------:R-:W-:Y:S01]  /*4e50*/  SHF.L.U32 R9, R15, 0x1f, RZ ;  /* 0x0000001f0f097819 */ /* 0x000fe200000006ff */
[----:B------:R-:W-:Y:S02]  /*4e60*/  USHF.L.U32 UR19, UR16, 0x6, URZ ;  /* 0x0000000610137899 */ /* 0x000fe400080006ff */
[----:B------:R-:W-:Y:S02]  /*4e70*/  USHF.L.U32 UR18, UR20, 0x7, URZ ;  /* 0x0000000714127899 */ /* 0x000fe400080006ff */
[----:B----4-:R-:W-:Y:S07]  /*4e80*/  UIMAD.WIDE.U32 UR6, UR14, UR8, URZ ;  /* 0x000000080e0672a5 */ /* 0x010fee000f8e00ff */
[----:B------:R-:W-:Y:S01]  /*4e90*/  @!UP2 UMOV UR4, UR7 ;  /* 0x000000070004ac82 */ /* 0x000fe20008000000 */
[----:B---3--:R-:W-:Y:S02]  /*4ea0*/  @!UP2 UISETP.NE.AND UP0, UPT, UR5, 0x1, UPT ;  /* 0x000000010500a88c */ /* 0x008fe4000bf05270 */
[----:B------:R-:W-:Y:S02]  /*4eb0*/  @!UP2 USHF.R.U32.HI UR4, URZ, UR9, UR4 ;  /* 0x00000009ff04a299 */ /* 0x000fe40008011604 */
[----:B------:R-:W-:Y:S02]  /*4ec0*/  UIMAD.WIDE.U32 UR6, UR13, UR11, URZ ;  /* 0x0000000b0d0672a5 */ /* 0x000fe4000f8e00ff */
[----:B------:R-:W-:Y:S02]  /*4ed0*/  @!UP2 USEL UR8, UR14, UR4, !UP0 ;  /* 0x000000040e08a287 */ /* 0x000fe4000c000000 */
[----:B------:R-:W-:Y:S03]  /*4ee0*/  @!UP2 UISETP.NE.AND UP0, UPT, UR10, 0x1, UPT ;  /* 0x000000010a00a88c */ /* 0x000fe6000bf05270 */
[----:B------:R-:W-:Y:S02]  /*4ef0*/  @!UP2 UMOV UR6, UR7 ;  /* 0x000000070006ac82 */ /* 0x000fe40008000000 */
[----:B------:R-:W3:Y:S02]  /*4f00*/  @!UP2 LDCU UR4, c[0x0][0xb20] ;  /* 0x00016400ff04a7ac */ /* 0x000ee40008000800 */
[----:B---3--:R-:W-:Y:S04]  /*4f10*/  @!UP2 USHF.R.U32.HI UR6, URZ, UR4, UR6 ;  /* 0x00000004ff06a299 */ /* 0x008fe80008011606 */
[----:B------:R-:W-:Y:S04]  /*4f20*/  @!UP2 USEL UR6, UR13, UR6, !UP0 ;  /* 0x000000060d06a287 */ /* 0x000fe8000c000000 */
[----:B------:R-:W-:Y:S02]  /*4f30*/  @!UP2 UIADD3 UR4, UPT, UPT, -UR8, UR6, URZ ;  /* 0x000000060804a290 */ /* 0x000fe4000fffe1ff */
[----:B------:R-:W-:Y:S02]  /*4f40*/  @!UP2 UIADD3 UR6, UPT, UPT, UR8, -UR6, URZ ;  /* 0x800000060806a290 */ /* 0x000fe4000fffe0ff */
[----:B------:R-:W-:Y:S02]  /*4f50*/  @!UP2 UIMAD UR14, UR4, UR5, UR14 ;  /* 0x00000005040ea2a4 */ /* 0x000fe4000f8e020e */
[----:B------:R-:W-:Y:S01]  /*4f60*/  @!UP2 UIMAD UR13, UR6, UR10, UR13 ;  /* 0x0000000a060da2a4 */ /* 0x000fe2000f8e020d */
[----:B------:R-:W-:Y:S11]  /*4f70*/  BRA.U UP3, `(.L_x_91) ;  /* 0x0000000103107547 */ /* 0x000ff6000b800000 */
[----:B--2---:R-:W-:Y:S04]  /*4f80*/  MOV R0, UR38 ;  /* 0x0000002600007c02 */ /* 0x004fe80008000f00 */
[----:B------:R-:W-:Y:S04]  /*4f90*/  SHF.L.U32 R11, R0, 0x1f, RZ ;  /* 0x0000001f000b7819 */ /* 0x000fe800000006ff */
[----:B------:R-:W2:Y:S02]  /*4fa0*/  SYNCS.PHASECHK.TRANS64.TRYWAIT P2, [UR21+0x138], R11 ;  /* 0x0001380bff0075a7 */ /* 0x000ea40008041115 */
[----:B--2---:R-:W-:Y:S05]  /*4fb0*/  @!P2 BRA `(.L_x_92) ;  /* 0x0000003c0068a947 */ /* 0x004fea0003800000 */
.L_x_91:
[----:B------:R-:W-:Y:S05]  /*4fc0*/  @!P1 BRA `(.L_x_93) ;  /* 0x0000000000309947 */ /* 0x000fea0003800000 */
[----:B------:R-:W-:Y:S01]  /*4fd0*/  ISETP.NE.U32.AND P1, PT, R2, RZ, PT ;  /* 0x000000ff0200720c */ /* 0x000fe20003f25070 */
[----:B------:R-:W3:Y:S01]  /*4fe0*/  LDCU.64 UR4, c[0x0][0x358] ;  /* 0x00006b00ff0477ac */ /* 0x000ee20008000a00 */
[----:B------:R-:W-:Y:S02]  /*4ff0*/  IMAD.MOV.U32 R84, RZ, RZ, 0x1 ;  /* 0x00000001ff547424 */ /* 0x000fe400078e00ff */
[----:B------:R-:W-:Y:S11]  /*5000*/  ISETP.NE.AND.EX P1, PT, R3, RZ, PT, P1 ;  /* 0x000000ff0300720c */ /* 0x000ff60003f25310 */
[----:B------:R-:W-:Y:S02]  /*5010*/  @!UPT UIADD3 URZ, UPT, UPT, URZ, URZ, URZ ;  /* 0x000000fffffff290 */ /* 0x000fe4000fffe0ff */
[----:B--2---:R-:W2:Y:S01]  /*5020*/  @P1 LDC.64 R10, c[0x0][0x888] ;  /* 0x00022200ff0a1b82 */ /* 0x004ea20000000a00 */
[----:B------:R-:W-:Y:S04]  /*5030*/  @P1 IMAD R0, R4, UR36, RZ ;  /* 0x0000002404001c24 */ /* 0x000fe8000f8e02ff */
[----:B--2---:R-:W-:Y:S04]  /*5040*/  @P1 IMAD.WIDE R10, R0, 0x4, R10 ;  /* 0x00000004000a1825 */ /* 0x004fe800078e020a */
[----:B------:R-:W-:Y:S01]  /*5050*/  HFMA2 R0, -RZ, RZ, 0, 5.9604644775390625e-08 ;  /* 0x00000001ff007431 */ /* 0x000fe200000001ff */
[----:B---3-5:R3:W5:Y:S04]  /*5060*/  @P1 LDG.E R41, desc[UR4][R10.64] ;  /* 0x000000040a291981 */ /* 0x028768000c1e1900 */
[----:B------:R-:W-:Y:S01]  /*5070*/  @!P1 PRMT R84, R0, 0x7610, R84 ;  /* 0x0000761000549816 */ /* 0x000fe20000000054 */
[----:B---3--:R-:W4:Y:S06]  /*5080*/  @!P1 LDC R41, c[0x0][0x880] ;  /* 0x00022000ff299b82 */ /* 0x008f2c0000000800 */
.L_x_93:
[----:B----45:R-:W-:Y:S01]  /*5090*/  @!P0 FSETP.EQ.AND P1, PT, R41, RZ, PT ;  /* 0x000000ff2900820b */ /* 0x030fe20003f22000 */
[----:B------:R-:W-:Y:S01]  /*50a0*/  @!UPT UIADD3 URZ, UPT, UPT, URZ, URZ, URZ ;  /* 0x000000fffffff290 */ /* 0x000fe2000fffe0ff */
[----:B------:R-:W-:Y:S11]  /*50b0*/  @!P0 BRA `(.L_x_94) ;  /* 0x0000000000188947 */ /* 0x000ff60003800000 */
[----:B------:R-:W-:Y:S02]  /*50c0*/  LOP3.LUT P0, RZ, R84, 0xff, RZ, 0xc0, !PT ;  /* 0x000000ff54ff7812 */ /* 0x000fe4000780c0ff */
[----:B------:R-:W-:Y:S04]  /*50d0*/  ISETP.NE.U32.AND P1, PT, R2, RZ, PT ;  /* 0x000000ff0200720c */ /* 0x000fe80003f25070 */
[----:B------:R-:W-:Y:S04]  /*50e0*/  ISETP.NE.AND.EX P1, PT, R3, RZ, PT, P1 ;  /* 0x000000ff0300720c */ /* 0x000fe80003f25310 */
[----:B------:R-:W-:Y:S03]  /*50f0*/  PLOP3.LUT P1, PT, P1, PT, PT, 0x8, 0x80 ;  /* 0x000000000080781c */ /* 0x000fe60000f2e170 */
[----:B------:R-:W-:Y:S11]  /*5100*/  @P0 FSETP.EQ.AND P1, PT, R41, RZ, PT ;  /* 0x000000ff2900020b */ /* 0x000ff60003f22000 */
[----:B------:R-:W-:Y:S02]  /*5110*/  @!UPT UIADD3 URZ, UPT, UPT, URZ, URZ, URZ ;  /* 0x000000fffffff290 */ /* 0x000fe4000fffe0ff */
.L_x_94:
[----:B------:R-:W3:Y:S01]  /*5120*/  SYNCS.PHASECHK.TRANS64.TRYWAIT P2, [UR21+0x120], R9 ;  /* 0x00012009ff0075a7 */ /* 0x000ee20008041115 */
[----:B------:R-:W-:Y:S04]  /*5130*/  ELECT P0, URZ, PT ;  /* 0x0000000000ff782f */ /* 0x000fe80003800000 */
[----:B------:R-:W-:Y:S11]  /*5140*/  PLOP3.LUT P1, PT, P1, P0, PT, 0xf2, 0x2f ;  /* 0x00000000002f781c */ /* 0x000ff60000f21e72 */
[----:B------:R-:W-:Y:S02]  /*5150*/  @!UPT UIADD3 URZ, UPT, UPT, URZ, URZ, URZ ;  /* 0x000000fffffff290 */ /* 0x000fe4000fffe0ff */
[----:B------:R-:W-:Y:S05]  /*5160*/  @!P1 IADD3 R8, P0, PT, R16, 0x580, RZ ;  /* 0x0000058010089810 */ /* 0x000fea0007f1e0ff */
[----:B------:R-:W-:Y:S01]  /*5170*/  @!P1 IMAD.X R6, RZ, RZ, R17, P0 ;  /* 0x000000ffff069224 */ /* 0x000fe200000e0611 */
[----:B---3--:R-:W-:Y:S07]  /*5180*/  @!P2 BRA `(.L_x_95) ;  /* 0x0000003c000ca947 */ /* 0x008fee0003800000 */
.L_x_182:
[----:B------:R-:W-:Y:S01]  /*5190*/  @!P1 R2UR UR5, R8 ;  /* 0x00000000080592ca */ /* 0x000fe200000e0000 */
[----:B------:R-:W-:Y:S01]  /*51a0*/  VOTEU.ALL UP0, P1 ;  /* 0x0000000000ff7886 */ /* 0x000fe20000800000 */
[----:B------:R-:W-:Y:S01]  /*51b0*/  @!P1 R2UR UR4, R6 ;  /* 0x00000000060492ca */ /* 0x000fe200000e0000 */
[----:B--2---:R-:W-:Y:S01]  /*51c0*/  @!P1 IMAD.MOV.U32 R0, RZ, RZ, 0x1000 ;  /* 0x00001000ff009424 */ /* 0x004fe200078e00ff */
[----:B------:R-:W-:Y:S01]  /*51d0*/  UMOV UR6, 0x0 ;  /* 0x0000000000067882 */ /* 0x000fe20000000000 */
[----:B------:R-:W-:Y:S01]  /*51e0*/  UMOV UR7, 0x10000000 ;  /* 0x1000000000077882 */ /* 0x000fe20000000000 */
[----:B------:R-:W-:Y:S01]  /*51f0*/  @!UP0 UIADD3 UR16, UPT, UPT, UR21, 0x200, URZ ;  /* 0x0000020015108890 */ /* 0x000fe2000fffe0ff */
[----:B------:R-:W-:Y:S01]  /*5200*/  VIADD R14, R14, 0x1 ;  /* 0x000000010e0e7836 */ /* 0x000fe20000000000 */
[----:B------:R-:W-:Y:S01]  /*5210*/  VOTEU.ALL UP0, P1 ;  /* 0x0000000000ff7886 */ /* 0x000fe20000800000 */
[----:B------:R-:W-:Y:S04]  /*5220*/  UMOV UR20, UR36 ;  /* 0x0000002400147c82 */ /* 0x000fe80008000000 */
[----:B------:R-:W-:Y:S02]  /*5230*/  IMAD.U32 R10, RZ, RZ, UR5 ;  /* 0x00000005ff0a7e24 */ /* 0x000fe4000f8e00ff */
[----:B------:R-:W-:Y:S03]  /*5240*/  IMAD.U32 R11, RZ, RZ, UR4 ;  /* 0x00000004ff0b7e24 */ /* 0x000fe6000f8e00ff */
[----:B------:R-:W-:Y:S02]  /*5250*/  @!P1 R2UR UR4, R10 ;  /* 0x000000000a0492ca */ /* 0x000fe400000e0000 */
[----:B------:R-:W-:Y:S11]  /*5260*/  @!P1 R2UR UR5, R11 ;  /* 0x000000000b0592ca */ /* 0x000ff600000e0000 */
[----:B------:R-:W-:Y:S02]  /*5270*/  @!UPT UIADD3 URZ, UPT, UPT, URZ, URZ, URZ ;  /* 0x000000fffffff290 */ /* 0x000fe4000fffe0ff */
[----:B------:R2:W-:Y:S01]  /*5280*/  @!UP0 UTMALDG.3D [UR16], [UR4], desc[UR6] ;  /* 0x00000610040085b4 */ /* 0x0005e20008011000 */
[----:B------:R2:W-:Y:S01]  /*5290*/  @!P1 SYNCS.ARRIVE.TRANS64.RED.A0TR RZ, [UR21+0x110], R0 ;  /* 0x00011000ffff99a7 */ /* 0x0005e20008300415 */
[----:B------:R-:W-:Y:S01]  /*52a0*/  SYNCS.ARRIVE.TRANS64.RED.A1T0 RZ, [UR34], RZ ;  /* 0x000000ffffff79a7 */ /* 0x000fe20008100422 */
[----:B------:R-:W3:Y:S02]  /*52b0*/  SYNCS.PHASECHK.TRANS64.TRYWAIT P0, [UR21+0x128], R9 ;  /* 0x00012809ff0075a7 */ /* 0x000ee40008001115 */
[----:B--23--:R-:W-:Y:S05]  /*52c0*/  @!P0 BRA `(.L_x_96) ;  /* 0x0000003800d48947 */ /* 0x00cfea0003800000 */
.L_x_184:
[----:B------:R-:W-:Y:S01]  /*52d0*/  @!P1 IADD3 R6, P0, PT, R16, 0x580, RZ ;  /* 0x0000058010069810 */ /* 0x000fe20007f1e0ff */
[----:B------:R-:W-:Y:S01]  /*52e0*/  VOTEU.ALL UP0, P1 ;  /* 0x0000000000ff7886 */ /* 0x000fe20000800000 */
[----:B------:R-:W-:Y:S01]  /*52f0*/  UMOV UR6, 0x0 ;  /* 0x0000000000067882 */ /* 0x000fe20000000000 */
[----:B------:R-:W-:Y:S01]  /*5300*/  UMOV UR7, 0x10000000 ;  /* 0x1000000000077882 */ /* 0x000fe20000000000 */
[----:B------:R-:W-:Y:S01]  /*5310*/  @!P1 R2UR UR5, R6 ;  /* 0x00000000060592ca */ /* 0x000fe200000e0000 */
[----:B--2---:R-:W-:Y:S01]  /*5320*/  @!P1 IMAD.X R0, RZ, RZ, R17, P0 ;  /* 0x000000ffff009224 */ /* 0x004fe200000e0611 */
[----:B------:R-:W-:Y:S01]  /*5330*/  @!UP0 UIADD3 UR10, UPT, UPT, UR18, 0x40, URZ ;  /* 0x00000040120a8890 */ /* 0x000fe2000fffe0ff */
[----:B------:R-:W-:Y:S01]  /*5340*/  ISETP.NE.AND P0, PT, R14, 0x2, PT ;  /* 0x000000020e00780c */ /* 0x000fe20003f05270 */
[----:B------:R-:W-:Y:S01]  /*5350*/  @!UP0 UIADD3 UR8, UPT, UPT, UR21, 0x1200, URZ ;  /* 0x0000120015088890 */ /* 0x000fe2000fffe0ff */
[----:B------:R-:W-:Y:S01]  /*5360*/  LOP3.LUT R15, R15, 0x1, RZ, 0x3c, !PT ;  /* 0x000000010f0f7812 */ /* 0x000fe200078e3cff */
[----:B------:R-:W-:Y:S01]  /*5370*/  @!UP0 UIADD3 UR9, UPT, UPT, UR21, 0x118, URZ ;  /* 0x0000011815098890 */ /* 0x000fe2000fffe0ff */
[----:B------:R-:W-:Y:S01]  /*5380*/  @!P1 R2UR UR4, R0 ;  /* 0x00000000000492ca */ /* 0x000fe200000e0000 */
[----:B------:R-:W-:Y:S01]  /*5390*/  VOTEU.ALL UP0, P1 ;  /* 0x0000000000ff7886 */ /* 0x000fe20000800000 */
[----:B------:R-:W-:Y:S01]  /*53a0*/  UMOV UR11, UR19 ;  /* 0x00000013000b7c82 */ /* 0x000fe20008000000 */
[----:B------:R-:W-:Y:S01]  /*53b0*/  UMOV UR12, UR36 ;  /* 0x00000024000c7c82 */ /* 0x000fe20008000000 */
[----:B------:R-:W-:Y:S01]  /*53c0*/  SEL R0, RZ, 0x1, P0 ;  /* 0x00000001ff007807 */ /* 0x000fe20000000000 */
[----:B------:R-:W-:Y:S01]  /*53d0*/  UIADD3 UR20, UPT, UPT, UR13, UR59, URZ ;  /* 0x0000003b0d147290 */ /* 0x000fe2000fffe0ff */
[----:B------:R-:W-:Y:S01]  /*53e0*/  IMAD.U32 R8, RZ, RZ, UR5 ;  /* 0x00000005ff087e24 */ /* 0x000fe2000f8e00ff */
[----:B------:R-:W-:Y:S01]  /*53f0*/  SEL R14, R14, RZ, P0 ;  /* 0x000000ff0e0e7207 */ /* 0x000fe20000000000 */
[----:B------:R-:W-:Y:S01]  /*5400*/  UIADD3 UR16, UPT, UPT, UR14, UR62, URZ ;  /* 0x0000003e0e107290 */ /* 0x000fe2000fffe0ff */
[----:B------:R-:W-:Y:S01]  /*5410*/  LOP3.LUT R13, R13, R0, RZ, 0x3c, !PT ;  /* 0x000000000d0d7212 */ /* 0x000fe200078e3cff */
[----:B------:R-:W-:Y:S01]  /*5420*/  UPLOP3.LUT UP3, UPT, UPT, UPT, UPT, 0x80, 0x8 ;  /* 0x000000000008789c */ /* 0x000fe20003f6f070 */
[----:B------:R-:W-:Y:S02]  /*5430*/  UMOV UR36, UR26 ;  /* 0x0000001a00247c82 */ /* 0x000fe40008000000 */
[----:B------:R-:W-:Y:S01]  /*5440*/  IMAD.U32 R9, RZ, RZ, UR4 ;  /* 0x00000004ff097e24 */ /* 0x000fe2000f8e00ff */
[----:B------:R-:W-:Y:S04]  /*5450*/  @!P1 R2UR UR4, R8 ;  /* 0x00000000080492ca */ /* 0x000fe800000e0000 */
[----:B------:R-:W-:Y:S11]  /*5460*/  @!P1 R2UR UR5, R9 ;  /* 0x00000000090592ca */ /* 0x000ff600000e0000 */
[----:B------:R-:W-:Y:S02]  /*5470*/  @!UPT UIADD3 URZ, UPT, UPT, URZ, URZ, URZ ;  /* 0x000000fffffff290 */ /* 0x000fe4000fffe0ff */
[----:B------:R2:W-:Y:S01]  /*5480*/  @!UP0 UTMALDG.3D [UR8], [UR4], desc[UR6] ;  /* 0x00000608040085b4 */ /* 0x0005e20008011000 */
[----:B------:R2:W-:Y:S01]  /*5490*/  @!P1 SYNCS.ARRIVE.TRANS64.RED.A0TR RZ, [UR21+0x118], R7 ;  /* 0x00011807ffff99a7 */ /* 0x0005e20008300415 */
[----:B------:R-:W-:Y:S01]  /*54a0*/  SYNCS.ARRIVE.TRANS64.RED.A1T0 RZ, [UR33], RZ ;  /* 0x000000ffffff79a7 */ /* 0x000fe20008100421 */
[----:B------:R-:W-:Y:S05]  /*54b0*/  BRA.U UP1, `(.L_x_97) ;  /* 0xfffffff5012c7547 */ /* 0x000fea000b83ffff */
[----:B------:R-:W-:-:S04]  /*54c0*/  SHF.L.U32 R3, R15, 0x1f, RZ ;  /* 0x0000001f0f037819 */ /* 0x000fc800000006ff */
[----:B------:R-:W3:Y:S02]  /*54d0*/  SYNCS.PHASECHK.TRANS64.TRYWAIT P0, [UR21+0x120], R3 ;  /* 0x00012003ff0075a7 */ /* 0x000ee40008001115 */
[----:B---3--:R-:W-:Y:S05]  /*54e0*/  @!P0 BRA `(.L_x_98) ;  /* 0x0000003800648947 */ /* 0x008fea0003800000 */
.L_x_186:
[----:B---3--:R-:W-:-:S07]  /*54f0*/  MOV R0, UR21 ;  /* 0x0000001500007c02 */ /* 0x008fce0008000f00 */
.L_x_99:
[----:B---3--:R-:W-:-:S04]  /*5500*/  SHF.L.U32 R3, R15, 0x1f, RZ ;  /* 0x0000001f0f037819 */ /* 0x008fc800000006ff */
[----:B------:R3:W4:Y:S03]  /*5510*/  SYNCS.PHASECHK.TRANS64.TRYWAIT P0, [R0+URZ+0x128], R3 ;  /* 0x00012803000075a7 */ /* 0x00072600080011ff */
[----:B----4-:R-:W-:Y:S05]  /*5520*/  @!P0 NANOSLEEP.SYNCS 0x989680 ;  /* 0x009896800000895d */ /* 0x010fea0003900000 */
[----:B------:R-:W4:Y:S02]  /*5530*/  @!P0 SYNCS.PHASECHK.TRANS64 P0, [R0+URZ+0x128], R3 ;  /* 0x00012803000085a7 */ /* 0x000f2400080010ff */
[----:B-12-4-:R-:W-:Y:S05]  /*5540*/  @P0 EXIT ;  /* 0x000000000000094d */ /* 0x016fea0003800000 */
[----:B------:R-:W-:Y:S05]  /*5550*/  BRA `(.L_x_99) ;  /* 0xfffffffc00e87947 */ /* 0x000fea000383ffff */
.L_x_88:
[----:B------:R-:W-:-:S06]  /*5560*/  UISETP.GE.AND UP0, UPT, UR17, 0x4, UPT ;  /* 0x000000041100788c */ /* 0x000fcc000bf06270 */
[----:B------:R-:W-:-:S13]  /*5570*/  PLOP3.LUT P0, PT, PT, PT, UP0, 0x80, 0x8 ;  /* 0x000000000008781c */ /* 0x000fda0003f0f008 */
[----:B------:R-:W-:Y:S05]  /*5580*/  @!P0 EXIT ;  /* 0x000000000000894d */ /* 0x000fea0003800000 */
[----:B------:R-:W1:Y:S08]  /*5590*/  S2UR UR4, SR_CgaCtaId ;  /* 0x00000000000479c3 */ /* 0x000e700000008800 */
[----:B------:R-:W-:Y:S01]  /*55a0*/  BAR.SYNC.DEFER_BLOCKING 0x6, 0xa0 ;  /* 0x0182800000007b1d */ /* 0x000fe20000010000 */
[C---:B------:R-:W-:Y:S01]  /*55b0*/  IMAD.SHL.U32 R7, R93.reuse, 0x40, RZ ;  /* 0x000000405d077824 */ /* 0x040fe200078e00ff */
[C---:B------:R-:W-:Y:S01]  /*55c0*/  LOP3.LUT R95, R93.reuse, 0x60, RZ, 0xc0, !PT ;  /* 0x000000605d5f7812 */ /* 0x040fe200078ec0ff */
[----:B------:R-:W-:-:S02]  /*55d0*/  IMAD.SHL.U32 R4, R93, 0x20, RZ ;  /* 0x000000205d047824 */ /* 0x000fc400078e00ff */
[----:B------:R-:W-:Y:S02]  /*55e0*/  HFMA2 R36, -RZ, RZ, 0, 0 ;  /* 0x00000000ff247431 */ /* 0x000fe400000001ff */
[----:B------:R-:W-:Y:S01]  /*55f0*/  IMAD.SHL.U32 R6, R93, 0x2, RZ ;  /* 0x000000025d067824 */ /* 0x000fe200078e00ff */
[----:B------:R-:W-:Y:S01]  /*5600*/  UMOV UR44, 0x400 ;  /* 0x00000400002c7882 */ /* 0x000fe20000000000 */
[----:B------:R-:W2:Y:S01]  /*5610*/  LDC.64 R82, c[0x0][0x8b0] ;  /* 0x00022c00ff527b82 */ /* 0x000ea20000000a00 */
[----:B------:R-:W-:Y:S01]  /*5620*/  LOP3.LUT R5, R7, 0x180, RZ, 0xc0, !PT ;  /* 0x0000018007057812 */ /* 0x000fe200078ec0ff */
[----:B------:R-:W-:Y:S01]  /*5630*/  IMAD.U32 R37, R93, 0x10000, RZ ;  /* 0x000100005d257824 */ /* 0x000fe200078e00ff */
[----:B------:R-:W-:Y:S01]  /*5640*/  LOP3.LUT R4, R4, 0xc00, RZ, 0xc0, !PT ;  /* 0x00000c0004047812 */ /* 0x000fe200078ec0ff */
[----:B------:R-:W-:Y:S01]  /*5650*/  IMAD.MOV.U32 R92, RZ, RZ, RZ ;  /* 0x000000ffff5c7224 */ /* 0x000fe200078e00ff */
[----:B------:R-:W-:Y:S01]  /*5660*/  LOP3.LUT R6, R5, 0x20, R6, 0xf8, !PT ;  /* 0x0000002005067812 */ /* 0x000fe200078ef806 */
[----:B------:R-:W-:Y:S01]  /*5670*/  IMAD.SHL.U32 R5, R93, 0x8, RZ ;  /* 0x000000085d057824 */ /* 0x000fe200078e00ff */
[----:B------:R-:W-:Y:S01]  /*5680*/  LOP3.LUT R4, R4, 0x40, R7, 0xf8, !PT ;  /* 0x0000004004047812 */ /* 0x000fe200078ef807 */
[----:B------:R-:W3:Y:S01]  /*5690*/  LDC.64 R80, c[0x0][0x8a8] ;  /* 0x00022a00ff507b82 */ /* 0x000ee20000000a00 */
[----:B------:R-:W-:Y:S01]  /*56a0*/  LOP3.LUT R37, R37, 0x600000, RZ, 0xc0, !PT ;  /* 0x0060000025257812 */ /* 0x000fe200078ec0ff */
[----:B------:R-:W-:Y:S01]  /*56b0*/  IMAD.MOV.U32 R87, RZ, RZ, RZ ;  /* 0x000000ffff577224 */ /* 0x000fe200078e00ff */
[----:B------:R-:W-:-:S02]  /*56c0*/  LOP3.LUT R5, R6, 0x30, R5, 0x78, !PT ;  /* 0x0000003006057812 */ /* 0x000fc400078e7805 */
[----:B------:R-:W-:Y:S02]  /*56d0*/  CS2R R90, SRZ ;  /* 0x00000000005a7805 */ /* 0x000fe4000001ff00 */
[----:B------:R-:W-:Y:S01]  /*56e0*/  LOP3.LUT R4, R4, 0x200, R7, 0xf8, !PT ;  /* 0x0000020004047812 */ /* 0x000fe200078ef807 */
[----:B------:R-:W-:Y:S01]  /*56f0*/  IMAD.MOV.U32 R89, RZ, RZ, RZ ;  /* 0x000000ffff597224 */ /* 0x000fe200078e00ff */
[----:B------:R-:W-:Y:S01]  /*5700*/  LOP3.LUT R93, R93, 0x2, RZ, 0xc0, !PT ;  /* 0x000000025d5d7812 */ /* 0x000fe200078ec0ff */
[----:B-1----:R-:W-:Y:S01]  /*5710*/  ULEA UR44, UR4, UR44, 0x18 ;  /* 0x0000002c042c7291 */ /* 0x002fe2000f8ec0ff */
[----:B------:R-:W-:Y:S01]  /*5720*/  LOP3.LUT R71, R4, R5, RZ, 0xfc, !PT ;  /* 0x0000000504477212 */ /* 0x000fe200078efcff */
[----:B------:R-:W1:Y:S01]  /*5730*/  LDCU UR57, c[0x0][0x370] ;  /* 0x00006e00ff3977ac */ /* 0x000e620008000800 */
[----:B------:R-:W-:Y:S01]  /*5740*/  IADD3 R88, PT, PT, -R93, RZ, RZ ;  /* 0x000000ff5d587210 */ /* 0x000fe20007ffe1ff */
[----:B------:R-:W-:Y:S01]  /*5750*/  UIADD3 UR4, UPT, UPT, UR44, 0x2200, URZ ;  /* 0x000022002c047890 */ /* 0x000fe2000fffe0ff */
[----:B------:R-:W4:Y:S04]  /*5760*/  LDCU UR43, c[0x0][0xb0c] ;  /* 0x00016180ff2b77ac */ /* 0x000f280008000800 */
[----:B------:R-:W1:Y:S01]  /*5770*/  LDS R0, [UR44+0x1f0] ;  /* 0x0001f02cff007984 */ /* 0x000e620008000800 */
[----:B------:R-:W-:Y:S01]  /*5780*/  IMAD.U32 R94, RZ, RZ, UR4 ;  /* 0x00000004ff5e7e24 */ /* 0x000fe2000f8e00ff */
[----:B------:R-:W1:Y:S01]  /*5790*/  LDCU UR39, c[0x0][0xb30] ;  /* 0x00016600ff2777ac */ /* 0x000e620008000800 */
[----:B------:R-:W1:Y:S01]  /*57a0*/  LDCU.64 UR46, c[0x0][0x888] ;  /* 0x00011100ff2e77ac */ /* 0x000e620008000a00 */
[----:B------:R-:W1:Y:S01]  /*57b0*/  LDCU.64 UR40, c[0x0][0xb28] ;  /* 0x00016500ff2877ac */ /* 0x000e620008000a00 */
[----:B------:R-:W1:Y:S01]  /*57c0*/  LDCU.64 UR60, c[0x0][0x890] ;  /* 0x00011200ff3c77ac */ /* 0x000e620008000a00 */
[----:B------:R-:W1:Y:S01]  /*57d0*/  LDCU.128 UR52, c[0x0][0xb10] ;  /* 0x00016200ff3477ac */ /* 0x000e620008000c00 */
[----:B------:R-:W1:Y:S01]  /*57e0*/  LDCU UR56, c[0x0][0x374] ;  /* 0x00006e80ff3877ac */ /* 0x000e620008000800 */
[----:B------:R-:W-:Y:S01]  /*57f0*/  UIADD3 UR63, UPT, UPT, UR44, 0x200, URZ ;  /* 0x000002002c3f7890 */ /* 0x000fe2000fffe0ff */
[----:B-1234-:R-:W-:-:S11]  /*5800*/  IMAD.IADD R37, R0, 0x1, R37 ;  /* 0x0000000100257824 */ /* 0x01efd600078e0225 */
.L_x_125:
[----:B------:R-:W-:Y:S02]  /*5810*/  LEA R3, R87, UR44, 0x3 ;  /* 0x0000002c57037c11 */ /* 0x000fe4000f8e18ff */
[----:B------:R-:W-:Y:S02]  /*5820*/  SHF.L.U32 R0, R91, 0x1f, RZ ;  /* 0x0000001f5b007819 */ /* 0x000fe400000006ff */
[----:B------:R-:W-:Y:S02]  /*5830*/  LEA R5, R87, UR44, 0x4 ;  /* 0x0000002c57057c11 */ /* 0x000fe4000f8e20ff */
[----:B-1----:R-:W1:Y:S02]  /*5840*/  SYNCS.PHASECHK.TRANS64.TRYWAIT P0, [R3+URZ+0x140], R0 ;  /* 0x00014000030075a7 */ /* 0x002e6400080011ff */
[----:B-1----:R-:W-:Y:S05]  /*5850*/  @!P0 BRA `(.L_x_100) ;  /* 0x0000003400a08947 */ /* 0x002fea0003800000 */
.L_x_187:
        /* <DEDUP_REMOVED lines=8> */
[----:B--2---:R-:W-:Y:S11]  /*58e0*/  LOP3.LUT P0, RZ, R6, 0x1, RZ, 0xc0, !PT ;  /* 0x0000000106ff7812 */ /* 0x004ff6000780c0ff */
[----:B------:R-:W-:Y:S02]  /*58f0*/  @!UPT UIADD3 URZ, UPT, UPT, URZ, URZ, URZ ;  /* 0x000000fffffff290 */ /* 0x000fe4000fffe0ff */
[----:B---3--:R-:W-:Y:S01]  /*5900*/  VOTEU.ANY UP1, P0 ;  /* 0x0000000000ff7886 */ /* 0x008fe20000020100 */
[----:B------:R-:W-:Y:S01]  /*5910*/  PLOP3.LUT P0, PT, PT, PT, UP1, 0x80, 0x8 ;  /* 0x000000000008781c */ /* 0x000fe20003f0f018 */
[----:B------:R-:W-:Y:S11]  /*5920*/  UP2UR UR45, UPR, URZ, 0x2 ;  /* 0x00000002ff2d7883 */ /* 0x000ff60008000000 */
[----:B------:R-:W-:Y:S01]  /*5930*/  @!UPT UIADD3 URZ, UPT, UPT, URZ, URZ, URZ ;  /* 0x000000fffffff290 */ /* 0x000fe2000fffe0ff */
[----:B-1----:R-:W-:Y:S02]  /*5940*/  @P0 SHF.R.U32.HI R0, RZ, 0x10, R5 ;  /* 0x00000010ff000819 */ /* 0x002fe40000011605 */
        /* <DEDUP_REMOVED lines=12> */
[----:B------:R-:W2:Y:S01]  /*5a10*/  LDCU UR12, c[0x0][0xb20] ;  /* 0x00016400ff0c77ac */ /* 0x000ea20008000800 */
[----:B------:R-:W-:Y:S02]  /*5a20*/  UIMAD.WIDE.U32 UR4, UR56, UR55, URZ ;  /* 0x00000037380472a5 */ /* 0x000fe4000f8e00ff */
[----:B------:R-:W-:Y:S02]  /*5a30*/  UIMAD.WIDE.U32 UR6, UR57, UR52, URZ ;  /* 0x00000034390672a5 */ /* 0x000fe4000f8e00ff */
[----:B------:R-:W-:Y:S02]  /*5a40*/  UISETP.NE.AND UP0, UPT, UR54, 0x1, UPT ;  /* 0x000000013600788c */ /* 0x000fe4000bf05270 */
[----:B------:R-:W-:Y:S02]  /*5a50*/  UIMAD.WIDE.U32 UR8, UR37, UR55, URZ ;  /* 0x00000037250872a5 */ /* 0x000fe4000f8e00ff */
[----:B------:R-:W-:Y:S02]  /*5a60*/  UIMAD.WIDE.U32 UR10, UR38, UR52, URZ ;  /* 0x00000034260a72a5 */ /* 0x000fe4000f8e00ff */
[----:B------:R-:W-:Y:S02]  /*5a70*/  UISETP.NE.AND UP1, UPT, UR43, 0x1, UPT ;  /* 0x000000012b00788c */ /* 0x000fe4000bf25270 */
[----:B------:R-:W-:Y:S01]  /*5a80*/  UISETP.NE.AND UP2, UPT, UR42, 0x1, UPT ;  /* 0x000000012a00788c */ /* 0x000fe2000bf45270 */
[----:B------:R-:W-:Y:S02]  /*5a90*/  UMOV UR4, UR5 ;  /* 0x0000000500047c82 */ /* 0x000fe40008000000 */
[----:B--2---:R-:W-:Y:S03]  /*5aa0*/  USHF.R.U32.HI UR5, URZ, UR12, UR4 ;  /* 0x0000000cff057299 */ /* 0x004fe60008011604 */
[----:B------:R-:W-:Y:S02]  /*5ab0*/  UMOV UR4, UR7 ;  /* 0x0000000700047c82 */ /* 0x000fe40008000000 */
[----:B------:R-:W-:Y:S02]  /*5ac0*/  USHF.R.U32.HI UR7, URZ, UR53, UR4 ;  /* 0x00000035ff077299 */ /* 0x000fe40008011604 */
[----:B------:R-:W-:Y:S02]  /*5ad0*/  USEL UR4, UR56, UR5, !UP0 ;  /* 0x0000000538047287 */ /* 0x000fe4000c000000 */
[----:B------:R-:W-:Y:S01]  /*5ae0*/  USEL UR7, UR57, UR7, !UP1 ;  /* 0x0000000739077287 */ /* 0x000fe2000c800000 */
[----:B------:R-:W-:Y:S01]  /*5af0*/  UMOV UR5, UR9 ;  /* 0x0000000900057c82 */ /* 0x000fe20008000000 */
[----:B------:R-:W-:Y:S02]  /*5b00*/  UIMAD.WIDE.U32 UR8, UR4, UR40, URZ ;  /* 0x00000028040872a5 */ /* 0x000fe4000f8e00ff */
[----:B------:R-:W-:Y:S03]  /*5b10*/  USHF.R.U32.HI UR6, URZ, UR12, UR5 ;  /* 0x0000000cff067299 */ /* 0x000fe60008011605 */
[----:B------:R-:W-:Y:S01]  /*5b20*/  UMOV UR5, UR11 ;  /* 0x0000000b00057c82 */ /* 0x000fe20008000000 */
[----:B------:R-:W-:Y:S02]  /*5b30*/  UIMAD.WIDE.U32 UR10, UR7, UR40, URZ ;  /* 0x00000028070a72a5 */ /* 0x000fe4000f8e00ff */
[----:B------:R-:W-:Y:S02]  /*5b40*/  USHF.R.U32.HI UR12, URZ, UR53, UR5 ;  /* 0x00000035ff0c7299 */ /* 0x000fe40008011605 */
[----:B------:R-:W-:Y:S01]  /*5b50*/  USEL UR6, UR37, UR6, !UP0 ;  /* 0x0000000625067287 */ /* 0x000fe2000c000000 */
[----:B------:R-:W-:Y:S02]  /*5b60*/  UMOV UR5, UR9 ;  /* 0x0000000900057c82 */ /* 0x000fe40008000000 */
[----:B------:R-:W-:Y:S01]  /*5b70*/  UMOV UR10, UR11 ;  /* 0x0000000b000a7c82 */ /* 0x000fe20008000000 */
[----:B------:R-:W-:Y:S02]  /*5b80*/  @UP2 USHF.R.U32.HI UR4, URZ, UR41, UR5 ;  /* 0x00000029ff042299 */ /* 0x000fe40008011605 */
[----:B------:R-:W-:Y:S02]  /*5b90*/  @UP2 USHF.R.U32.HI UR7, URZ, UR41, UR10 ;  /* 0x00000029ff072299 */ /* 0x000fe4000801160a */
[----:B------:R-:W-:Y:S02]  /*5ba0*/  UIMAD UR4, UR42, UR4, URZ ;  /* 0x000000042a0472a4 */ /* 0x000fe4000f8e02ff */
[----:B------:R-:W-:Y:S02]  /*5bb0*/  UIMAD.WIDE.U32 UR10, UR6, UR40, URZ ;  /* 0x00000028060a72a5 */ /* 0x000fe4000f8e00ff */
[----:B------:R-:W-:Y:S02]  /*5bc0*/  USEL UR5, UR38, UR12, !UP1 ;  /* 0x0000000c26057287 */ /* 0x000fe4000c800000 */
[----:B------:R-:W-:Y:S02]  /*5bd0*/  UIMAD UR8, UR42, UR7, URZ ;  /* 0x000000072a0872a4 */ /* 0x000fe4000f8e02ff */
[----:B------:R-:W-:Y:S03]  /*5be0*/  UISETP.GE.AND UP0, UPT, UR6, UR4, UPT ;  /* 0x000000040600728c */ /* 0x000fe6000bf06270 */
[----:B------:R-:W-:Y:S01]  /*5bf0*/  UMOV UR4, UR11 ;  /* 0x0000000b00047c82 */ /* 0x000fe20008000000 */
[----:B------:R-:W-:Y:S02]  /*5c00*/  UISETP.GE.OR UP0, UPT, UR5, UR8, UP0 ;  /* 0x000000080500728c */ /* 0x000fe40008706670 */
[----:B------:R-:W-:Y:S02]  /*5c10*/  USHF.R.U32.HI UR4, URZ, UR41, UR4 ;  /* 0x00000029ff047299 */ /* 0x000fe40008011604 */
[----:B------:R-:W-:Y:S02]  /*5c20*/  UIMAD.WIDE.U32 UR8, UR5, UR40, URZ ;  /* 0x00000028050872a5 */ /* 0x000fe4000f8e00ff */
[----:B------:R-:W-:Y:S02]  /*5c30*/  USEL UR11, UR6, UR4, !UP2 ;  /* 0x00000004060b7287 */ /* 0x000fe4000d000000 */
[----:B------:R-:W-:Y:S02]  /*5c40*/  UIADD3 UR8, UPT, UPT, -UR5, URZ, URZ ;  /* 0x000000ff05087290 */ /* 0x000fe4000fffe1ff */
[----:B------:R-:W-:Y:S01]  /*5c50*/  UIADD3 UR10, UPT, UPT, -UR11, URZ, URZ ;  /* 0x000000ff0b0a7290 */ /* 0x000fe2000fffe1ff */
[----:B------:R-:W-:Y:S01]  /*5c60*/  @!UP0 UMOV UR4, UR9 ;  /* 0x0000000900048c82 */ /* 0x000fe20008000000 */
[----:B------:R-:W-:Y:S02]  /*5c70*/  UIADD3 UR9, UPT, UPT, -UR6, URZ, URZ ;  /* 0x000000ff06097290 */ /* 0x000fe4000fffe1ff */
[----:B------:R-:W-:Y:S02]  /*5c80*/  @!UP0 USHF.R.U32.HI UR4, URZ, UR41, UR4 ;  /* 0x00000029ff048299 */ /* 0x000fe40008011604 */
[----:B------:R-:W-:Y:S02]  /*5c90*/  UIMAD UR10, UR42, UR10, UR6 ;  /* 0x0000000a2a0a72a4 */ /* 0x000fe4000f8e0206 */
[----:B------:R-:W-:Y:S04]  /*5ca0*/  @!UP0 USEL UR4, UR5, UR4, !UP2 ;  /* 0x0000000405048287 */ /* 0x000fe8000d000000 */
[----:B------:R-:W-:Y:S02]  /*5cb0*/  @!UP0 UIMAD UR10, UR7, UR10, UR4 ;  /* 0x0000000a070a82a4 */ /* 0x000fe4000f8e0204 */
[----:B------:R-:W-:Y:S02]  /*5cc0*/  @!UP0 UIADD3 UR11, UPT, UPT, UR11, -UR4, URZ ;  /* 0x800000040b0b8290 */ /* 0x000fe4000fffe0ff */
[----:B------:R-:W-:Y:S02]  /*5cd0*/  UIMAD UR7, UR43, UR8, UR38 ;  /* 0x000000082b0772a4 */ /* 0x000fe4000f8e0226 */
[----:B------:R-:W-:Y:S02]  /*5ce0*/  @!UP0 UIMAD UR6, UR11, UR42, UR5 ;  /* 0x0000002a0b0682a4 */ /* 0x000fe4000f8e0205 */
[----:B------:R-:W-:Y:S01]  /*5cf0*/  UIMAD UR4, UR54, UR9, UR37 ;  /* 0x00000009360472a4 */ /* 0x000fe2000f8e0225 */
[----:B------:R-:W-:Y:S02]  /*5d00*/  @!UP0 UMOV UR5, UR10 ;  /* 0x0000000a00058c82 */ /* 0x000fe40008000000 */
[----:B------:R-:W-:Y:S02]  /*5d10*/  UIMAD UR38, UR5, UR43, UR7 ;  /* 0x0000002b052672a4 */ /* 0x000fe4000f8e0207 */
[----:B------:R-:W-:Y:S11]  /*5d20*/  UIMAD UR37, UR6, UR54, UR4 ;  /* 0x00000036062572a4 */ /* 0x000ff6000f8e0204 */
[----:B------:R-:W-:Y:S01]  /*5d30*/  @!UPT UIADD3 URZ, UPT, UPT, URZ, URZ, URZ ;  /* 0x000000fffffff290 */ /* 0x000fe2000fffe0ff */
.L_x_101:
[----:B------:R-:W-:Y:S01]  /*5d40*/  UISETP.NE.AND UP0, UPT, UR39, 0x1, UPT ;  /* 0x000000012700788c */ /* 0x000fe2000bf05270 */
[----:B------:R-:W-:Y:S01]  /*5d50*/  IADD3 R87, PT, PT, R87, 0x1, RZ ;  /* 0x0000000157577810 */ /* 0x000fe20007ffe0ff */
[----:B------:R-:W-:Y:S02]  /*5d60*/  USHF.L.U32 UR50, UR16, 0x6, URZ ;  /* 0x0000000610327899 */ /* 0x000fe400080006ff */
[----:B------:R-:W-:Y:S07]  /*5d70*/  USHF.L.U32 UR49, UR20, 0x7, URZ ;  /* 0x0000000714317899 */ /* 0x000fee00080006ff */
[----:B------:R-:W2:Y:S01]  /*5d80*/  @!UP0 LDCU.128 UR12, c[0x0][0xb10] ;  /* 0x00016200ff0c87ac */ /* 0x000ea20008000c00 */
[----:B------:R-:W3:Y:S01]  /*5d90*/  @!UP0 LDCU UR5, c[0x0][0xb0c] ;  /* 0x00016180ff0587ac */ /* 0x000ee20008000800 */
[----:B------:R-:W4:Y:S01]  /*5da0*/  @!UP0 LDCU UR10, c[0x0][0xb20] ;  /* 0x00016400ff0a87ac */ /* 0x000f220008000800 */
[----:B--2---:R-:W-:Y:S02]  /*5db0*/  UIMAD.WIDE.U32 UR8, UR38, UR12, URZ ;  /* 0x0000000c260872a5 */ /* 0x004fe4000f8e00ff */
[----:B------:R-:W-:Y:S02]  /*5dc0*/  UIMAD.WIDE.U32 UR6, UR37, UR15, URZ ;  /* 0x0000000f250672a5 */ /* 0x000fe4000f8e00ff */
[----:B------:R-:W-:Y:S03]  /*5dd0*/  @!UP0 UISETP.NE.AND UP1, UPT, UR14, 0x1, UPT ;  /* 0x000000010e00888c */ /* 0x000fe6000bf25270 */
[----:B------:R-:W-:Y:S01]  /*5de0*/  @!UP0 UMOV UR4, UR9 ;  /* 0x0000000900048c82 */ /* 0x000fe20008000000 */
[----:B---3--:R-:W-:Y:S02]  /*5df0*/  @!UP0 UISETP.NE.AND UP2, UPT, UR5, 0x1, UPT ;  /* 0x000000010500888c */ /* 0x008fe4000bf45270 */
[----:B------:R-:W-:Y:S01]  /*5e00*/  @!UP0 USHF.R.U32.HI UR4, URZ, UR13, UR4 ;  /* 0x0000000dff048299 */ /* 0x000fe20008011604 */
[----:B------:R-:W-:Y:S02]  /*5e10*/  @!UP0 UMOV UR6, UR7 ;  /* 0x0000000700068c82 */ /* 0x000fe40008000000 */
[----:B----4-:R-:W-:Y:S02]  /*5e20*/  @!UP0 USHF.R.U32.HI UR6, URZ, UR10, UR6 ;  /* 0x0000000aff068299 */ /* 0x010fe40008011606 */
[----:B------:R-:W-:Y:S02]  /*5e30*/  @!UP0 USEL UR7, UR38, UR4, !UP2 ;  /* 0x0000000426078287 */ /* 0x000fe4000d000000 */
[----:B------:R-:W-:Y:S04]  /*5e40*/  @!UP0 USEL UR6, UR37, UR6, !UP1 ;  /* 0x0000000625068287 */ /* 0x000fe8000c800000 */
[----:B------:R-:W-:Y:S02]  /*5e50*/  @!UP0 UIADD3 UR4, UPT, UPT, -UR7, UR6, URZ ;  /* 0x0000000607048290 */ /* 0x000fe4000fffe1ff */
[----:B------:R-:W-:Y:S02]  /*5e60*/  @!UP0 UIADD3 UR6, UPT, UPT, UR7, -UR6, URZ ;  /* 0x8000000607068290 */ /* 0x000fe4000fffe0ff */
[----:B------:R-:W-:Y:S02]  /*5e70*/  @!UP0 UIMAD UR38, UR4, UR5, UR38 ;  /* 0x00000005042682a4 */ /* 0x000fe4000f8e0226 */
[----:B------:R-:W-:Y:S02]  /*5e80*/  @!UP0 UIMAD UR37, UR6, UR14, UR37 ;  /* 0x0000000e062582a4 */ /* 0x000fe4000f8e0225 */
[----:B------:R-:W-:Y:S09]  /*5e90*/  ULOP3.LUT UP0, URZ, UR63, 0x1b0, URZ, 0xc0, !UPT ;  /* 0x000001b03fff7892 */ /* 0x000ff2000f80c0ff */
[----:B------:R-:W-:Y:S05]  /*5ea0*/  BRA.U !UP0, `(.L_x_102) ;  /* 0x0000000108407547 */ /* 0x000fea000b800000 */
[----:B------:R-:W2:Y:S01]  /*5eb0*/  LDCU.64 UR8, c[0x4][0x80] ;  /* 0x01001000ff0877ac */ /* 0x000ea20008000a00 */
[----:B------:R-:W-:Y:S01]  /*5ec0*/  MOV R3, 0x0 ;  /* 0x0000000000037802 */ /* 0x000fe20000000f00 */
[----:B------:R-:W-:Y:S02]  /*5ed0*/  HFMA2 R12, -RZ, RZ, 0, 5.9604644775390625e-08 ;  /* 0x00000001ff0c7431 */ /* 0x000fe400000001ff */
[----:B------:R-:W-:Y:S02]  /*5ee0*/  IMAD.MOV.U32 R8, RZ, RZ, 0x70 ;  /* 0x00000070ff087424 */ /* 0x000fe400078e00ff */
[----:B------:R-:W-:Y:S01]  /*5ef0*/  IMAD.MOV.U32 R13, RZ, RZ, RZ ;  /* 0x000000ffff0d7224 */ /* 0x000fe200078e00ff */
[----:B------:R-:W3:Y:S01]  /*5f00*/  LDCU.64 UR6, c[0x4][0x88] ;  /* 0x01001100ff0677ac */ /* 0x000ee20008000a00 */
[----:B------:R-:W4:Y:S01]  /*5f10*/  LDC.64 R2, c[0x4][R3] ;  /* 0x0100000003027b82 */ /* 0x000f220000000a00 */
[----:B------:R-:W1:Y:S01]  /*5f20*/  LDCU.64 UR4, c[0x4][0x8] ;  /* 0x01000100ff0477ac */ /* 0x000e620008000a00 */
[----:B--2---:R-:W-:Y:S01]  /*5f30*/  MOV R5, UR9 ;  /* 0x0000000900057c02 */ /* 0x004fe20008000f00 */
[----:B------:R-:W-:Y:S01]  /*5f40*/  IMAD.U32 R4, RZ, RZ, UR8 ;  /* 0x00000008ff047e24 */ /* 0x000fe2000f8e00ff */
[----:B---3--:R-:W-:Y:S01]  /*5f50*/  MOV R7, UR7 ;  /* 0x0000000700077c02 */ /* 0x008fe20008000f00 */
[----:B------:R-:W-:Y:S01]  /*5f60*/  IMAD.U32 R6, RZ, RZ, UR6 ;  /* 0x00000006ff067e24 */ /* 0x000fe2000f8e00ff */
[----:B-1----:R-:W-:Y:S01]  /*5f70*/  MOV R11, UR5 ;  /* 0x00000005000b7c02 */ /* 0x002fe20008000f00 */
[----:B------:R-:W-:Y:S02]  /*5f80*/  IMAD.U32 R10, RZ, RZ, UR4 ;  /* 0x00000004ff0a7e24 */ /* 0x000fe4000f8e00ff */
[----:B------:R-:W-:Y:S07]  /*5f90*/  LEPC R20, `(.L_x_102) ;  /* 0x000000001014794e */ /* 0x000fee0000000000 */
[----:B----45:R-:W-:Y:S05]  /*5fa0*/  CALL.ABS.NOINC R2 ;  /* 0x0000000002007343 */ /* 0x030fea0003c00000 */
.L_x_102:
[----:B------:R-:W-:Y:S01]  /*5fb0*/  LOP3.LUT P0, RZ, R94, 0x1b0, RZ, 0xc0, !PT ;  /* 0x000001b05eff7812 */ /* 0x000fe2000780c0ff */
[----:B------:R-:W-:Y:S11]  /*5fc0*/  BSSY.RECONVERGENT B6, `(.L_x_103) ;  /* 0x0000013000067945 */ /* 0x000ff60003800200 */
[----:B------:R-:W-:Y:S01]  /*5fd0*/  @!UPT UIADD3 URZ, UPT, UPT, URZ, URZ, URZ ;  /* 0x000000fffffff290 */ /* 0x000fe2000fffe0ff */
[----:B------:R-:W-:Y:S05]  /*5fe0*/  @!P0 BRA `(.L_x_104) ;  /* 0x0000000000408947 */ /* 0x000fea0003800000 */
        /* <DEDUP_REMOVED lines=16> */
.L_x_104:
[----:B------:R-:W-:Y:S05]  /*60f0*/  BSYNC.RECONVERGENT B6 ;  /* 0x0000000000067941 */ /* 0x000fea0003800200 */
.L_x_103:
[----:B------:R-:W-:Y:S01]  /*6100*/  R2UR UR4, R86 ;  /* 0x00000000560472ca */ /* 0x000fe200000e0000 */
[----:B------:R-:W-:Y:S01]  /*6110*/  UISETP.NE.U32.AND UP0, UPT, UR60, URZ, UPT ;  /* 0x000000ff3c00728c */ /* 0x000fe2000bf05070 */
[----:B------:R-:W-:Y:S02]  /*6120*/  ISETP.NE.U32.AND P4, PT, R82, RZ, PT ;  /* 0x000000ff5200720c */ /* 0x000fe40003f85070 */
[----:B------:R-:W-:Y:S01]  /*6130*/  ISETP.NE.U32.AND P2, PT, RZ, UR46, PT ;  /* 0x0000002eff007c0c */ /* 0x000fe2000bf45070 */
[----:B------:R-:W-:Y:S01]  /*6140*/  UISETP.NE.AND.EX UP1, UPT, UR61, URZ, UPT, UP0 ;  /* 0x000000ff3d00728c */ /* 0x000fe2000bf25300 */
[----:B------:R-:W-:Y:S01]  /*6150*/  ISETP.NE.AND.EX P4, PT, R83, RZ, PT, P4 ;  /* 0x000000ff5300720c */ /* 0x000fe20003f85340 */
[----:B------:R-:W-:Y:S01]  /*6160*/  UPLOP3.LUT UP0, UPT, UPT, UPT, UPT, 0x40, 0x4 ;  /* 0x000000000004789c */ /* 0x000fe20003f0e870 */
[----:B------:R-:W-:Y:S05]  /*6170*/  ISETP.NE.AND.EX P2, PT, RZ, UR47, PT, P2 ;  /* 0x0000002fff007c0c */ /* 0x000fea000bf45320 */
[----:B------:R-:W-:Y:S06]  /*6180*/  UISETP.NE.AND UP2, UPT, UR4, URZ, UPT ;  /* 0x000000ff0400728c */ /* 0x000fec000bf45270 */
[----:B------:R-:W-:Y:S05]  /*6190*/  PLOP3.LUT P1, PT, PT, PT, UP2, 0x80, 0x8 ;  /* 0x000000000008781c */ /* 0x000fea0003f2f028 */
[----:B------:R-:W-:Y:S06]  /*61a0*/  @UP2 UPLOP3.LUT UP0, UPT, UPT, UPT, UP1, 0x80, 0x8 ;  /* 0x000000000008289c */ /* 0x000fec0003f0f010 */
[----:B------:R-:W-:Y:S01]  /*61b0*/  PLOP3.LUT P0, PT, PT, PT, UP0, 0x80, 0x8 ;  /* 0x000000000008781c */ /* 0x000fe20003f0f008 */
[----:B------:R-:W-:Y:S01]  /*61c0*/  @!UPT UIADD3 URZ, UPT, UPT, URZ, URZ, URZ ;  /* 0x000000fffffff290 */ /* 0x000fe2000fffe0ff */
[----:B------:R-:W-:Y:S11]  /*61d0*/  BRA.U !UP1, `(.L_x_105) ;  /* 0x00000001093c7547 */ /* 0x000ff6000b800000 */
[----:B------:R-:W-:Y:S01]  /*61e0*/  UISETP.NE.U32.AND UP0, UPT, UR46, URZ, UPT ;  /* 0x000000ff2e00728c */ /* 0x000fe2000bf05070 */
[----:B-1----:R-:W-:Y:S01]  /*61f0*/  HFMA2 R0, -RZ, RZ, 0, 5.9604644775390625e-08 ;  /* 0x00000001ff007431 */ /* 0x002fe200000001ff */
[----:B------:R-:W1:Y:S01]  /*6200*/  LDCU.64 UR8, c[0x0][0x358] ;  /* 0x00006b00ff0877ac */ /* 0x000e620008000a00 */
[----:B------:R-:W-:Y:S01]  /*6210*/  IMAD.MOV.U32 R84, RZ, RZ, 0x1 ;  /* 0x00000001ff547424 */ /* 0x000fe200078e00ff */
[----:B------:R-:W-:Y:S06]  /*6220*/  UISETP.NE.AND.EX UP0, UPT, UR47, URZ, UPT, UP0 ;  /* 0x000000ff2f00728c */ /* 0x000fec000bf05300 */
[----:B------:R-:W-:Y:S05]  /*6230*/  PLOP3.LUT P3, PT, PT, PT, UP0, 0x80, 0x8 ;  /* 0x000000000008781c */ /* 0x000fea0003f6f008 */
[----:B------:R-:W2:Y:S01]  /*6240*/  @UP0 LDCU.64 UR4, c[0x0][0x888] ;  /* 0x00011100ff0407ac */ /* 0x000ea20008000a00 */
[----:B------:R-:W-:Y:S07]  /*6250*/  @UP0 UIMAD UR6, UR36, UR60, URZ ;  /* 0x0000003c240602a4 */ /* 0x000fee000f8e02ff */
[----:B------:R-:W-:Y:S01]  /*6260*/  @!P3 PRMT R84, R0, 0x7610, R84 ;  /* 0x000076100054b816 */ /* 0x000fe20000000054 */
[----:B--2---:R-:W-:Y:S06]  /*6270*/  @UP0 UIMAD.WIDE UR4, UR6, 0x4, UR4 ;  /* 0x00000004060408a5 */ /* 0x004fec000f8e0204 */
[----:B------:R-:W-:Y:S01]  /*6280*/  IMAD.U32 R2, RZ, RZ, UR4 ;  /* 0x00000004ff027e24 */ /* 0x000fe2000f8e00ff */
[----:B------:R-:W-:Y:S04]  /*6290*/  MOV R3, UR5 ;  /* 0x0000000500037c02 */ /* 0x000fe80008000f00 */
[----:B------:R-:W2:Y:S01]  /*62a0*/  @!UP0 LDCU UR4, c[0x0][0x880] ;  /* 0x00011000ff0487ac */ /* 0x000ea20008000800 */
[----:B-1---5:R3:W5:Y:S02]  /*62b0*/  @P3 LDG.E R41, desc[UR8][R2.64] ;  /* 0x0000000802293981 */ /* 0x022764000c1e1900 */
[----:B--23--:R-:W-:Y:S02]  /*62c0*/  @!P3 IMAD.U32 R41, RZ, RZ, UR4 ;  /* 0x00000004ff29be24 */ /* 0x00cfe4000f8e00ff */
.L_x_105:
[----:B------:R-:W-:Y:S05]  /*62d0*/  @!P4 BRA `(.L_x_106) ;  /* 0x000000000024c947 */ /* 0x000fea0003800000 */
[----:B------:R-:W-:Y:S01]  /*62e0*/  ISETP.NE.U32.AND P3, PT, R80, RZ, PT ;  /* 0x000000ff5000720c */ /* 0x000fe20003f65070 */
[----:B------:R-:W2:Y:S03]  /*62f0*/  LDCU.64 UR4, c[0x0][0x358] ;  /* 0x00006b00ff0477ac */ /* 0x000ea60008000a00 */
[----:B------:R-:W-:Y:S11]  /*6300*/  ISETP.NE.AND.EX P3, PT, R81, RZ, PT, P3 ;  /* 0x000000ff5100720c */ /* 0x000ff60003f65330 */
[----:B------:R-:W-:Y:S02]  /*6310*/  @!UPT UIADD3 URZ, UPT, UPT, URZ, URZ, URZ ;  /* 0x000000fffffff290 */ /* 0x000fe4000fffe0ff */
[----:B------:R-:W3:Y:S01]  /*6320*/  @P3 LDC.64 R2, c[0x0][0x8a8] ;  /* 0x00022a00ff023b82 */ /* 0x000ee20000000a00 */
[----:B-1----:R-:W-:Y:S04]  /*6330*/  @P3 IMAD R0, R82, UR36, RZ ;  /* 0x0000002452003c24 */ /* 0x002fe8000f8e02ff */
[----:B---3--:R-:W-:Y:S05]  /*6340*/  @P3 IMAD.WIDE R2, R0, 0x4, R2 ;  /* 0x0000000400023825 */ /* 0x008fea00078e0202 */
[----:B--2--5:R2:W5:Y:S02]  /*6350*/  @P3 LDG.E R38, desc[UR4][R2.64] ;  /* 0x0000000402263981 */ /* 0x024564000c1e1900 */
[----:B--2---:R-:W3:Y:S02]  /*6360*/  @!P3 LDC R38, c[0x0][0x8a0] ;  /* 0x00022800ff26bb82 */ /* 0x004ee40000000800 */
.L_x_106:
[----:B-----5:R-:W-:Y:S01]  /*6370*/  FSETP.NEU.AND P4, PT, R41, RZ, PT ;  /* 0x000000ff2900720b */ /* 0x020fe20003f8d000 */
[----:B------:R-:W-:Y:S01]  /*6380*/  BSSY B1, `(.L_x_107) ;  /* 0x0000042000017945 */ /* 0x000fe20003800000 */
[----:B------:R-:W-:Y:S01]  /*6390*/  SEL R5, RZ, 0xffffffff, P2 ;  /* 0xffffffffff057807 */ /* 0x000fe20001000000 */
[----:B------:R-:W-:Y:S01]  /*63a0*/  IMAD.MOV.U32 R102, RZ, RZ, 0x1 ;  /* 0x00000001ff667424 */ /* 0x000fe200078e00ff */
[----:B------:R-:W-:Y:S02]  /*63b0*/  LOP3.LUT P3, RZ, R84, 0xff, RZ, 0xc0, !PT ;  /* 0x000000ff54ff7812 */ /* 0x000fe4000786c0ff */
[----:B------:R-:W-:Y:S02]  /*63c0*/  CS2R R78, SRZ ;  /* 0x00000000004e7805 */ /* 0x000fe4000001ff00 */
[----:B------:R-:W-:Y:S02]  /*63d0*/  @P1 SEL R4, RZ, 0xffffffff, P4 ;  /* 0xffffffffff041807 */ /* 0x000fe40002000000 */
[----:B------:R-:W-:Y:S02]  /*63e0*/  CS2R R76, SRZ ;  /* 0x00000000004c7805 */ /* 0x000fe4000001ff00 */
[----:B------:R-:W-:Y:S02]  /*63f0*/  LEA R2, R90, UR44, 0x3 ;  /* 0x0000002c5a027c11 */ /* 0x000fe4000f8e18ff */
[----:B------:R-:W-:Y:S02]  /*6400*/  CS2R R74, SRZ ;  /* 0x00000000004a7805 */ /* 0x000fe4000001ff00 */
[----:B------:R-:W-:Y:S02]  /*6410*/  @P0 SEL R4, R5, R4, !P3 ;  /* 0x0000000405040207 */ /* 0x000fe40005800000 */
[----:B------:R-:W-:Y:S02]  /*6420*/  CS2R R72, SRZ ;  /* 0x0000000000487805 */ /* 0x000fe4000001ff00 */
[----:B------:R-:W-:Y:S02]  /*6430*/  LEA R100, R36, UR44, 0x3 ;  /* 0x0000002c24647c11 */ /* 0x000fe4000f8e18ff */
[----:B------:R-:W-:Y:S02]  /*6440*/  @P1 LOP3.LUT R4, R4, 0x1, RZ, 0xc0, !PT ;  /* 0x0000000104041812 */ /* 0x000fe400078ec0ff */
[----:B------:R-:W-:Y:S02]  /*6450*/  SHF.L.U32 R3, R92, 0x1f, RZ ;  /* 0x0000001f5c037819 */ /* 0x000fe400000006ff */
[----:B------:R-:W-:Y:S02]  /*6460*/  ISETP.NE.U32.OR P6, PT, R4, 0x1, !P1 ;  /* 0x000000010400780c */ /* 0x000fe40004fc5470 */
[----:B------:R-:W-:Y:S02]  /*6470*/  PLOP3.LUT P2, PT, PT, PT, UP1, 0x80, 0x8 ;  /* 0x000000000008781c */ /* 0x000fe40003f4f018 */
[C---:B------:R-:W-:Y:S02]  /*6480*/  LEA.HI R39, R36.reuse, R36, RZ, 0x1 ;  /* 0x0000002424277211 */ /* 0x040fe400078f08ff */
[----:B------:R-:W-:Y:S02]  /*6490*/  SEL R4, RZ, 0xffffffff, P4 ;  /* 0xffffffffff047807 */ /* 0x000fe40002000000 */
[----:B------:R-:W-:Y:S01]  /*64a0*/  P2R R96, PR, RZ, 0x40 ;  /* 0x00000040ff607803 */ /* 0x000fe20000000000 */
[C---:B-1----:R-:W-:Y:S01]  /*64b0*/  IMAD.SHL.U32 R0, R39.reuse, 0x40, RZ ;  /* 0x0000004027007824 */ /* 0x042fe200078e00ff */
[----:B------:R-:W-:Y:S03]  /*64c0*/  LOP3.LUT R39, R39, 0xffe, RZ, 0xc0, !PT ;  /* 0x00000ffe27277812 */ /* 0x000fe600078ec0ff */
[----:B------:R-:W-:Y:S02]  /*64d0*/  @P6 SHF.L.U32 R7, R89, 0x1f, RZ ;  /* 0x0000001f59076819 */ /* 0x000fe400000006ff */
[----:B------:R-:W-:Y:S01]  /*64e0*/  @P2 SEL R4, R5, R4, !P3 ;  /* 0x0000000405042207 */ /* 0x000fe20005800000 */
[----:B------:R-:W-:Y:S01]  /*64f0*/  IMAD.IADD R39, R36, 0x1, -R39 ;  /* 0x0000000124277824 */ /* 0x000fe200078e0a27 */
[----:B------:R-:W1:Y:S01]  /*6500*/  @P6 SYNCS.PHASECHK.TRANS64.TRYWAIT P1, [R2+URZ+0x110], R7 ;  /* 0x00011007020065a7 */ /* 0x000e6200080211ff */
[----:B------:R-:W-:Y:S02]  /*6510*/  LOP3.LUT R0, R0, 0xffffff80, RZ, 0xc0, !PT ;  /* 0xffffff8000007812 */ /* 0x000fe400078ec0ff */
[----:B------:R-:W-:Y:S03]  /*6520*/  LOP3.LUT R4, R4, 0x1, RZ, 0xc0, !PT ;  /* 0x0000000104047812 */ /* 0x000fe600078ec0ff */
[----:B------:R-:W-:Y:S01]  /*6530*/  IMAD.IADD R0, R37, 0x1, R0 ;  /* 0x0000000125007824 */ /* 0x000fe200078e0200 */
[----:B------:R-:W-:Y:S03]  /*6540*/  ISETP.NE.U32.AND P5, PT, R4, 0x1, PT ;  /* 0x000000010400780c */ /* 0x000fe60003fa5070 */
[----:B------:R-:W-:Y:S01]  /*6550*/  IMAD R39, R39, 0x100000, R0 ;  /* 0x0010000027277824 */ /* 0x000fe200078e0200 */
[----:B------:R-:W-:Y:S01]  /*6560*/  P2R R103, PR, RZ, 0x20 ;  /* 0x00000020ff677803 */ /* 0x000fe20000000000 */
[----:B------:R2:W4:Y:S01]  /*6570*/  SYNCS.PHASECHK.TRANS64.TRYWAIT P0, [R100+URZ+0x160], R3 ;  /* 0x00016003640075a7 */ /* 0x00052200080011ff */
[----:B-1----:R-:W-:Y:S01]  /*6580*/  @P6 SEL R102, RZ, 0x1, !P1 ;  /* 0x00000001ff666807 */ /* 0x002fe20004800000 */
[----:B--2---:R-:W-:Y:S06]  /*6590*/  @!P6 BRA `(.L_x_108) ;  /* 0x000000000080e947 */ /* 0x004fec0003800000 */
[----:B------:R-:W-:Y:S01]  /*65a0*/  @P5 IMAD R6, R90, 0x1000, R71 ;  /* 0x000010005a065824 */ /* 0x000fe200078e0247 */
[----:B------:R-:W1:Y:S01]  /*65b0*/  S2R R0, SR_CgaCtaId ;  /* 0x0000000000007919 */ /* 0x000e620000008800 */
[----:B------:R-:W-:Y:S01]  /*65c0*/  ISETP.NE.AND P1, PT, R102, RZ, PT ;  /* 0x000000ff6600720c */ /* 0x000fe20003f25270 */
[----:B------:R-:W-:Y:S01]  /*65d0*/  BSSY B0, `(.L_x_109) ;  /* 0x000000b000007945 */ /* 0x000fe20003800000 */
[----:B------:R-:W-:Y:S01]  /*65e0*/  @P5 VIADD R4, R6, UR44 ;  /* 0x0000002c06045c36 */ /* 0x000fe20008000000 */
[----:B------:R-:W-:Y:S02]  /*65f0*/  CS2R R74, SRZ ;  /* 0x00000000004a7805 */ /* 0x000fe4000001ff00 */
[----:B------:R-:W-:Y:S02]  /*6600*/  CS2R R72, SRZ ;  /* 0x0000000000487805 */ /* 0x000fe4000001ff00 */
[----:B------:R-:W-:Y:S01]  /*6610*/  CS2R R78, SRZ ;  /* 0x00000000004e7805 */ /* 0x000fe2000001ff00 */
[----:B------:R-:W-:Y:S01]  /*6620*/  @P5 IMAD R4, R93, -0x10, R4 ;  /* 0xfffffff05d045824 */ /* 0x000fe200078e0204 */
[----:B------:R-:W-:Y:S04]  /*6630*/  CS2R R76, SRZ ;  /* 0x00000000004c7805 */ /* 0x000fe8000001ff00 */
[----:B------:R-:W-:Y:S05]  /*6640*/  @P1 BRA `(.L_x_110) ;  /* 0x00000000000c1947 */ /* 0x000fea0003800000 */
[----:B------:R-:W-:Y:S04]  /*6650*/  SHF.L.U32 R5, R89, 0x1f, RZ ;  /* 0x0000001f59057819 */ /* 0x000fe800000006ff */
[----:B------:R-:W2:Y:S02]  /*6660*/  SYNCS.PHASECHK.TRANS64.TRYWAIT P1, [R2+URZ+0x110], R5 ;  /* 0x00011005020075a7 */ /* 0x000ea400080211ff */
[----:B--2---:R-:W-:Y:S05]  /*6670*/  @!P1 BRA `(.L_x_111) ;  /* 0x00000028002c9947 */ /* 0x004fea0003800000 */
.L_x_110:
[----:B------:R-:W-:Y:S05]  /*6680*/  BSYNC B0 ;  /* 0x0000000000007941 */ /* 0x000fea0003800000 */
.L_x_109:
[----:B------:R-:W-:Y:S01]  /*6690*/  ISETP.NE.AND P1, PT, R103, RZ, PT ;  /* 0x000000ff6700720c */ /* 0x000fe20003f25270 */
[----:B--2---:R-:W-:Y:S02]  /*66a0*/  VIADD R5, R2, 0x120 ;  /* 0x0000012002057836 */ /* 0x004fe40000000000 */
[----:B------:R-:W-:Y:S03]  /*66b0*/  VIADD R90, R90, 0x1 ;  /* 0x000000015a5a7836 */ /* 0x000fe60000000000 */
[----:B-1----:R-:W-:Y:S07]  /*66c0*/  PRMT R0, R0, 0x654, R5 ;  /* 0x0000065400007816 */ /* 0x002fee0000000005 */
[----:B------:R1:W2:Y:S04]  /*66d0*/  @P1 LDS.128 R72, [R6+UR44+0x200] ;  /* 0x0002002c06481984 */ /* 0x0002a80008000c00 */
[----:B------:R1:W1:Y:S01]  /*66e0*/  @P1 LDS.128 R76, [R4+0x210] ;  /* 0x00021000044c1984 */ /* 0x0002620000000c00 */
[C---:B------:R-:W-:Y:S01]  /*66f0*/  ISETP.NE.AND P1, PT, R90.reuse, 0x2, PT ;  /* 0x000000025a00780c */ /* 0x040fe20003f25270 */
[----:B------:R-:W-:Y:S01]  /*6700*/  @!PT LDS RZ, [RZ] ;  /* 0x00000000fffff984 */ /* 0x000fe20000000800 */
[----:B------:R-:W-:Y:S01]  /*6710*/  @!PT LDS RZ, [RZ] ;  /* 0x00000000fffff984 */ /* 0x000fe20000000800 */
[----:B------:R-:W-:Y:S01]  /*6720*/  @!PT LDS RZ, [RZ] ;  /* 0x00000000fffff984 */ /* 0x000fe20000000800 */
[----:B------:R-:W-:Y:S01]  /*6730*/  @!PT LDS RZ, [RZ] ;  /* 0x00000000fffff984 */ /* 0x000fe20000000800 */
[----:B------:R5:W-:Y:S06]  /*6740*/  MEMBAR.ALL.CTA ;  /* 0x0000000000007992 */ /* 0x000bec0000008000 */
[----:B-----5:R-:W5:Y:S01]  /*6750*/  FENCE.VIEW.ASYNC.S ;  /* 0x00000000000073c6 */ /* 0x020f620000000000 */
[----:B------:R-:W-:Y:S01]  /*6760*/  SEL R90, R90, RZ, P1 ;  /* 0x000000ff5a5a7207 */ /* 0x000fe20000800000 */
[----:B-----5:R5:W-:Y:S02]  /*6770*/  SYNCS.ARRIVE.TRANS64.RED.A1T0 RZ, [R0+URZ], RZ ;  /* 0x000000ff00ff79a7 */ /* 0x020be400081004ff */
[----:B-----5:R-:W-:Y:S04]  /*6780*/  SEL R0, RZ, 0x1, P1 ;  /* 0x00000001ff007807 */ /* 0x020fe80000800000 */
[----:B--2---:R-:W-:Y:S02]  /*6790*/  LOP3.LUT R89, R89, R0, RZ, 0x3c, !PT ;  /* 0x0000000059597212 */ /* 0x004fe400078e3cff */
.L_x_108:
[----:B------:R-:W-:Y:S05]  /*67a0*/  BSYNC B1 ;  /* 0x0000000000017941 */ /* 0x000fea0003800000 */
.L_x_107:
[----:B------:R-:W-:Y:S04]  /*67b0*/  SHF.R.U32.HI R0, RZ, 0x15, R39 ;  /* 0x00000015ff007819 */ /* 0x000fe80000011627 */
[----:B------:R-:W-:Y:S01]  /*67c0*/  LOP3.LUT P1, RZ, R0, 0x3, R85, 0x48, !PT ;  /* 0x0000000300ff7812 */ /* 0x000fe20007824855 */
[----:B------:R-:W-:Y:S01]  /*67d0*/  @!UPT UIADD3 URZ, UPT, UPT, URZ, URZ, URZ ;  /* 0x000000fffffff290 */ /* 0x000fe2000fffe0ff */
[----:B----4-:R-:W-:Y:S11]  /*67e0*/  @P0 BRA `(.L_x_112) ;  /* 0x0000000000080947 */ /* 0x010ff60003800000 */
[----:B------:R-:W2:Y:S02]  /*67f0*/  SYNCS.PHASECHK.TRANS64.TRYWAIT P0, [R100+URZ+0x160], R3 ;  /* 0x00016003640075a7 */ /* 0x000ea400080011ff */
[----:B--2---:R-:W-:Y:S05]  /*6800*/  @!P0 BRA `(.L_x_113) ;  /* 0x0000002400dc8947 */ /* 0x004fea0003800000 */
.L_x_112:
[----:B------:R-:W-:Y:S05]  /*6810*/  @!P1 BRA `(.L_x_114) ;  /* 0x0000000000409947 */ /* 0x000fea0003800000 */
[----:B------:R-:W4:Y:S01]  /*6820*/  LDCU.64 UR8, c[0x4][0x70] ;  /* 0x01000e00ff0877ac */ /* 0x000f220008000a00 */
[----:B--2---:R-:W-:Y:S01]  /*6830*/  MOV R3, 0x0 ;  /* 0x0000000000037802 */ /* 0x004fe20000000f00 */
[----:B------:R-:W-:Y:S02]  /*6840*/  HFMA2 R12, -RZ, RZ, 0, 5.9604644775390625e-08 ;  /* 0x00000001ff0c7431 */ /* 0x000fe400000001ff */
[----:B------:R-:W-:Y:S02]  /*6850*/  IMAD.MOV.U32 R8, RZ, RZ, 0x192 ;  /* 0x00000192ff087424 */ /* 0x000fe400078e00ff */
[----:B------:R-:W-:Y:S01]  /*6860*/  IMAD.MOV.U32 R13, RZ, RZ, RZ ;  /* 0x000000ffff0d7224 */ /* 0x000fe200078e00ff */
[----:B------:R-:W2:Y:S01]  /*6870*/  LDCU.64 UR6, c[0x4][0x78] ;  /* 0x01000f00ff0677ac */ /* 0x000ea20008000a00 */
[----:B------:R-:W3:Y:S01]  /*6880*/  LDC.64 R2, c[0x4][R3] ;  /* 0x0100000003027b82 */ /* 0x000ee20000000a00 */
[----:B------:R-:W5:Y:S01]  /*6890*/  LDCU.64 UR4, c[0x4][0x10] ;  /* 0x01000200ff0477ac */ /* 0x000f620008000a00 */
[----:B----4-:R-:W-:Y:S01]  /*68a0*/  MOV R5, UR9 ;  /* 0x0000000900057c02 */ /* 0x010fe20008000f00 */
[----:B-1----:R-:W-:Y:S01]  /*68b0*/  IMAD.U32 R4, RZ, RZ, UR8 ;  /* 0x00000008ff047e24 */ /* 0x002fe2000f8e00ff */
[----:B--2---:R-:W-:Y:S01]  /*68c0*/  MOV R7, UR7 ;  /* 0x0000000700077c02 */ /* 0x004fe20008000f00 */
[----:B------:R-:W-:Y:S01]  /*68d0*/  IMAD.U32 R6, RZ, RZ, UR6 ;  /* 0x00000006ff067e24 */ /* 0x000fe2000f8e00ff */
[----:B-----5:R-:W-:Y:S01]  /*68e0*/  MOV R11, UR5 ;  /* 0x00000005000b7c02 */ /* 0x020fe20008000f00 */
[----:B------:R-:W-:Y:S02]  /*68f0*/  IMAD.U32 R10, RZ, RZ, UR4 ;  /* 0x00000004ff0a7e24 */ /* 0x000fe4000f8e00ff */
[----:B------:R-:W-:Y:S07]  /*6900*/  LEPC R20, `(.L_x_114) ;  /* 0x000000001014794e */ /* 0x000fee0000000000 */
[----:B---3--:R-:W-:Y:S05]  /*6910*/  CALL.ABS.NOINC R2 ;  /* 0x0000000002007343 */ /* 0x008fea0003c00000 */
.L_x_114:
[-C--:B------:R-:W-:Y:S01]  /*6920*/  F2FP.F16.E4M3.UNPACK_B R42, R72.reuse ;  /* 0x00000048ff2a723e */ /* 0x080fe200020006ff */
[----:B------:R-:W-:Y:S05]  /*6930*/  WARPSYNC.ALL ;  /* 0x0000000000007948 */ /* 0x000fea0003800000 */
[----:B------:R-:W-:Y:S01]  /*6940*/  R2UR UR4, R39 ;  /* 0x00000000270472ca */ /* 0x000fe200000e0000 */
[--C-:B------:R-:W-:Y:S01]  /*6950*/  HADD2.F32 R40, -RZ, R42.reuse.H0_H0 ;  /* 0x2000002aff287230 */ /* 0x100fe20000004100 */
[----:B------:R-:W-:Y:S01]  /*6960*/  F2FP.F16.E4M3.UNPACK_B R43, R72.H1 ;  /* 0x00000048ff2b723e */ /* 0x000fe200030006ff */
[----:B------:R-:W-:Y:S01]  /*6970*/  HADD2.F32 R42, -RZ, R42.H1_H1 ;  /* 0x3000002aff2a7230 */ /* 0x000fe20000004100 */
[-C--:B------:R-:W-:Y:S01]  /*6980*/  F2FP.F16.E4M3.UNPACK_B R45, R73.reuse ;  /* 0x00000049ff2d723e */ /* 0x080fe200020006ff */
[----:B------:R-:W-:Y:S01]  /*6990*/  BSSY.RECONVERGENT B0, `(.L_x_115) ;  /* 0x0000099000007945 */ /* 0x000fe20003800200 */
[----:B------:R-:W-:Y:S01]  /*69a0*/  F2FP.F16.E4M3.UNPACK_B R47, R73.H1 ;  /* 0x00000049ff2f723e */ /* 0x000fe200030006ff */
[--C-:B------:R-:W-:Y:S01]  /*69b0*/  HADD2.F32 R44, -RZ, R43.reuse.H0_H0 ;  /* 0x2000002bff2c7230 */ /* 0x100fe20000004100 */
[-C--:B------:R-:W-:Y:S01]  /*69c0*/  F2FP.F16.E4M3.UNPACK_B R49, R74.reuse ;  /* 0x0000004aff31723e */ /* 0x080fe200020006ff */
[----:B------:R-:W-:Y:S01]  /*69d0*/  HADD2.F32 R46, -RZ, R43.H1_H1 ;  /* 0x3000002bff2e7230 */ /* 0x000fe20000004100 */
[----:B------:R-:W-:Y:S01]  /*69e0*/  F2FP.F16.E4M3.UNPACK_B R51, R74.H1 ;  /* 0x0000004aff33723e */ /* 0x000fe200030006ff */
[--C-:B------:R-:W-:Y:S01]  /*69f0*/  HADD2.F32 R43, -RZ, R45.reuse.H0_H0 ;  /* 0x2000002dff2b7230 */ /* 0x100fe20000004100 */
[-C--:B------:R-:W-:Y:S01]  /*6a00*/  F2FP.F16.E4M3.UNPACK_B R53, R75.reuse ;  /* 0x0000004bff35723e */ /* 0x080fe200020006ff */
[----:B-1----:R-:W-:Y:S01]  /*6a10*/  LDTM.16dp32bit_t0_t15.x32 R4, tmem[UR4] ;  /* 0x00000004000479ee */ /* 0x002fe20008a80000 */
[----:B------:R-:W3:Y:S01]  /*6a20*/  LDTM.16dp32bit_t16_t31.x32 R4, tmem[UR4+0x20] ;  /* 0x00002004000479ee */ /* 0x000ee20008aa0000 */
[----:B------:R-:W-:Y:S01]  /*6a30*/  ISETP.NE.AND P6, PT, R96, RZ, PT ;  /* 0x000000ff6000720c */ /* 0x000fe20003fc5270 */
[----:B------:R-:W-:Y:S01]  /*6a40*/  HADD2.F32 R48, -RZ, R45.H1_H1 ;  /* 0x3000002dff307230 */ /* 0x000fe20000004100 */
[----:B------:R-:W-:Y:S01]  /*6a50*/  IADD3 R109, PT, PT, R71, UR44, RZ ;  /* 0x0000002c476d7c10 */ /* 0x000fe2000fffe0ff */
[----:B------:R-:W-:Y:S01]  /*6a60*/  HADD2.F32 R52, -RZ, R49.H1_H1 ;  /* 0x30000031ff347230 */ /* 0x000fe20000004100 */
[----:B------:R-:W-:Y:S01]  /*6a70*/  SHF.L.U32 R108, R88, 0x4, RZ ;  /* 0x00000004586c7819 */ /* 0x000fe200000006ff */
[----:B------:R-:W-:Y:S01]  /*6a80*/  HADD2.F32 R56, -RZ, R53.H1_H1 ;  /* 0x30000035ff387230 */ /* 0x000fe20000004100 */
[----:B------:R-:W-:Y:S01]  /*6a90*/  F2FP.F16.E4M3.UNPACK_B R55, R75.H1 ;  /* 0x0000004bff37723e */ /* 0x000fe200030006ff */
[--C-:B------:R-:W-:Y:S01]  /*6aa0*/  HADD2.F32 R45, -RZ, R47.reuse.H0_H0 ;  /* 0x2000002fff2d7230 */ /* 0x100fe20000004100 */
[----:B------:R-:W-:Y:S01]  /*6ab0*/  IADD3 R101, PT, PT, R109, R108, RZ ;  /* 0x0000006c6d657210 */ /* 0x000fe20007ffe0ff */
[----:B------:R-:W-:Y:S01]  /*6ac0*/  HADD2.F32 R50, -RZ, R47.H1_H1 ;  /* 0x3000002fff327230 */ /* 0x000fe20000004100 */
[-C--:B------:R-:W-:Y:S01]  /*6ad0*/  F2FP.F16.E4M3.UNPACK_B R57, R76.reuse ;  /* 0x0000004cff39723e */ /* 0x080fe200020006ff */
[----:B------:R-:W-:Y:S01]  /*6ae0*/  HADD2.F32 R47, -RZ, R49.H0_H0 ;  /* 0x20000031ff2f7230 */ /* 0x000fe20000004100 */
[----:B------:R-:W-:Y:S01]  /*6af0*/  F2FP.F16.E4M3.UNPACK_B R59, R76.H1 ;  /* 0x0000004cff3b723e */ /* 0x000fe200030006ff */
[----:B------:R-:W-:Y:S01]  /*6b00*/  HADD2.F32 R49, -RZ, R51.H0_H0 ;  /* 0x20000033ff317230 */ /* 0x000fe20000004100 */
[-C--:B------:R-:W-:Y:S01]  /*6b10*/  F2FP.F16.E4M3.UNPACK_B R61, R77.reuse ;  /* 0x0000004dff3d723e */ /* 0x080fe200020006ff */
[----:B------:R-:W-:Y:S01]  /*6b20*/  HADD2.F32 R60, -RZ, R57.H1_H1 ;  /* 0x30000039ff3c7230 */ /* 0x000fe20000004100 */
[----:B------:R-:W-:Y:S01]  /*6b30*/  F2FP.F16.E4M3.UNPACK_B R63, R77.H1 ;  /* 0x0000004dff3f723e */ /* 0x000fe200030006ff */
[----:B------:R-:W-:Y:S01]  /*6b40*/  HADD2.F32 R54, -RZ, R51.H1_H1 ;  /* 0x30000033ff367230 */ /* 0x000fe20000004100 */
[-C--:B------:R-:W-:Y:S01]  /*6b50*/  F2FP.F16.E4M3.UNPACK_B R65, R78.reuse ;  /* 0x0000004eff41723e */ /* 0x080fe200020006ff */
[----:B------:R-:W-:Y:S01]  /*6b60*/  HADD2.F32 R51, -RZ, R53.H0_H0 ;  /* 0x20000035ff337230 */ /* 0x000fe20000004100 */
[----:B------:R-:W-:Y:S01]  /*6b70*/  F2FP.F16.E4M3.UNPACK_B R67, R78.H1 ;  /* 0x0000004eff43723e */ /* 0x000fe200030006ff */
[----:B------:R-:W-:Y:S01]  /*6b80*/  HADD2.F32 R64, -RZ, R61.H1_H1 ;  /* 0x3000003dff407230 */ /* 0x000fe20000004100 */
[----:B------:R-:W-:Y:S01]  /*6b90*/  ISETP.NE.AND P0, PT, R95, RZ, PT ;  /* 0x000000ff5f00720c */ /* 0x000fe20003f05270 */
[C---:B---3--:R-:W-:Y:S01]  /*6ba0*/  FMUL R0, R38.reuse, R4 ;  /* 0x0000000426007220 */ /* 0x048fe20000400000 */
[C---:B------:R-:W-:Y:S01]  /*6bb0*/  FMUL R2, R38.reuse, R5 ;  /* 0x0000000526027220 */ /* 0x040fe20000400000 */
[C---:B------:R-:W-:Y:S01]  /*6bc0*/  FMUL R4, R38.reuse, R8 ;  /* 0x0000000826047220 */ /* 0x040fe20000400000 */
[C---:B------:R-:W-:Y:S01]  /*6bd0*/  FMUL R5, R38.reuse, R9 ;  /* 0x0000000926057220 */ /* 0x040fe20000400000 */
[C---:B------:R-:W-:Y:S01]  /*6be0*/  FFMA R0, R41.reuse, R40, R0 ;  /* 0x0000002829007223 */ /* 0x040fe20000000000 */
[C---:B------:R-:W-:Y:S01]  /*6bf0*/  FFMA R2, R41.reuse, R42, R2 ;  /* 0x0000002a29027223 */ /* 0x040fe20000000002 */
[C---:B------:R-:W-:Y:S01]  /*6c00*/  FMUL R8, R38.reuse, R12 ;  /* 0x0000000c26087220 */ /* 0x040fe20000400000 */
[C---:B------:R-:W-:Y:S01]  /*6c10*/  FMUL R9, R38.reuse, R13 ;  /* 0x0000000d26097220 */ /* 0x040fe20000400000 */
[C---:B------:R-:W-:Y:S01]  /*6c20*/  FMUL R12, R38.reuse, R16 ;  /* 0x00000010260c7220 */ /* 0x040fe20000400000 */
[C---:B------:R-:W-:Y:S01]  /*6c30*/  FMUL R13, R38.reuse, R17 ;  /* 0x00000011260d7220 */ /* 0x040fe20000400000 */
[C---:B------:R-:W-:Y:S01]  /*6c40*/  FMUL R16, R38.reuse, R20 ;  /* 0x0000001426107220 */ /* 0x040fe20000400000 */
[C---:B------:R-:W-:Y:S01]  /*6c50*/  FMUL R17, R38.reuse, R21 ;  /* 0x0000001526117220 */ /* 0x040fe20000400000 */
[C---:B------:R-:W-:Y:S01]  /*6c60*/  FMUL R20, R38.reuse, R24 ;  /* 0x0000001826147220 */ /* 0x040fe20000400000 */
[C---:B------:R-:W-:Y:S01]  /*6c70*/  FMUL R21, R38.reuse, R25 ;  /* 0x0000001926157220 */ /* 0x040fe20000400000 */
[----:B------:R-:W-:Y:S02]  /*6c80*/  HADD2.F32 R68, -RZ, R65.H1_H1 ;  /* 0x30000041ff447230 */ /* 0x000fe40000004100 */
[C---:B------:R-:W-:Y:S01]  /*6c90*/  FMUL R24, R38.reuse, R28 ;  /* 0x0000001c26187220 */ /* 0x040fe20000400000 */
[C---:B------:R-:W-:Y:S01]  /*6ca0*/  FMUL R25, R38.reuse, R29 ;  /* 0x0000001d26197220 */ /* 0x040fe20000400000 */
[C---:B------:R-:W-:Y:S01]  /*6cb0*/  FMUL R28, R38.reuse, R32 ;  /* 0x00000020261c7220 */ /* 0x040fe20000400000 */
[C---:B------:R-:W-:Y:S01]  /*6cc0*/  FMUL R29, R38.reuse, R33 ;  /* 0x00000021261d7220 */ /* 0x040fe20000400000 */
[C---:B--2---:R-:W-:Y:S01]  /*6cd0*/  FMUL R3, R38.reuse, R6 ;  /* 0x0000000626037220 */ /* 0x044fe20000400000 */
[C---:B------:R-:W-:Y:S01]  /*6ce0*/  FMUL R7, R38.reuse, R7 ;  /* 0x0000000726077220 */ /* 0x040fe20000400000 */
[C---:B------:R-:W-:Y:S01]  /*6cf0*/  FMUL R6, R38.reuse, R10 ;  /* 0x0000000a26067220 */ /* 0x040fe20000400000 */
[C---:B------:R-:W-:Y:S01]  /*6d00*/  FMUL R11, R38.reuse, R11 ;  /* 0x0000000b260b7220 */ /* 0x040fe20000400000 */
[C---:B------:R-:W-:Y:S01]  /*6d10*/  FFMA R3, R41.reuse, R44, R3 ;  /* 0x0000002c29037223 */ /* 0x040fe20000000003 */
[C---:B------:R-:W-:Y:S01]  /*6d20*/  FFMA R7, R41.reuse, R46, R7 ;  /* 0x0000002e29077223 */ /* 0x040fe20000000007 */
[C---:B------:R-:W-:Y:S01]  /*6d30*/  FFMA R4, R41.reuse, R43, R4 ;  /* 0x0000002b29047223 */ /* 0x040fe20000000004 */
[----:B------:R-:W-:Y:S01]  /*6d40*/  F2FP.F16.E4M3.UNPACK_B R40, R79 ;  /* 0x0000004fff28723e */ /* 0x000fe200020006ff */
[C---:B------:R-:W-:Y:S01]  /*6d50*/  FFMA R5, R41.reuse, R48, R5 ;  /* 0x0000003029057223 */ /* 0x040fe20000000005 */
[C---:B------:R-:W-:Y:S01]  /*6d60*/  FFMA R6, R41.reuse, R45, R6 ;  /* 0x0000002d29067223 */ /* 0x040fe20000000006 */
[----:B------:R-:W-:Y:S01]  /*6d70*/  F2FP.F16.E4M3.UNPACK_B R42, R79.H1 ;  /* 0x0000004fff2a723e */ /* 0x000fe200030006ff */
[C---:B------:R-:W-:Y:S01]  /*6d80*/  FFMA R11, R41.reuse, R50, R11 ;  /* 0x00000032290b7223 */ /* 0x040fe2000000000b */
[----:B------:R-:W-:Y:S01]  /*6d90*/  FFMA R8, R41, R47, R8 ;  /* 0x0000002f29087223 */ /* 0x000fe20000000008 */
[----:B------:R-:W-:Y:S01]  /*6da0*/  F2FP.SATFINITE.E4M3.F32.PACK_AB_MERGE_C R97, R7, R3, RZ ;  /* 0x000000030761723e */ /* 0x000fe200048070ff */
[C---:B------:R-:W-:Y:S01]  /*6db0*/  FFMA R9, R41.reuse, R52, R9 ;  /* 0x0000003429097223 */ /* 0x040fe20000000009 */
[----:B------:R-:W-:Y:S01]  /*6dc0*/  FMUL R10, R38, R14 ;  /* 0x0000000e260a7220 */ /* 0x000fe20000400000 */
[----:B------:R-:W-:Y:S01]  /*6dd0*/  LEA R109, R90, UR44, 0x3 ;  /* 0x0000002c5a6d7c11 */ /* 0x000fe2000f8e18ff */
[----:B------:R-:W-:Y:S01]  /*6de0*/  FMUL R15, R38, R15 ;  /* 0x0000000f260f7220 */ /* 0x000fe20000400000 */
[--C-:B------:R-:W-:Y:S01]  /*6df0*/  HADD2.F32 R53, -RZ, R55.reuse.H0_H0 ;  /* 0x20000037ff357230 */ /* 0x100fe20000004100 */
[----:B------:R-:W-:Y:S01]  /*6e00*/  F2FP.SATFINITE.E4M3.F32.PACK_AB_MERGE_C R96, R2, R0, R97 ;  /* 0x000000000260723e */ /* 0x000fe20004807061 */
[----:B------:R-:W-:Y:S01]  /*6e10*/  FFMA R10, R41, R49, R10 ;  /* 0x00000031290a7223 */ /* 0x000fe2000000000a */
[----:B------:R-:W-:Y:S01]  /*6e20*/  F2FP.SATFINITE.E4M3.F32.PACK_AB_MERGE_C R97, R11, R6, RZ ;  /* 0x000000060b61723e */ /* 0x000fe200048070ff */
[C---:B------:R-:W-:Y:S01]  /*6e30*/  FFMA R15, R41.reuse, R54, R15 ;  /* 0x00000036290f7223 */ /* 0x040fe2000000000f */
[C---:B------:R-:W-:Y:S01]  /*6e40*/  FFMA R12, R41.reuse, R51, R12 ;  /* 0x00000033290c7223 */ /* 0x040fe2000000000c */
[----:B------:R-:W-:Y:S01]  /*6e50*/  FFMA R13, R41, R56, R13 ;  /* 0x00000038290d7223 */ /* 0x000fe2000000000d */
[----:B------:R-:W-:Y:S01]  /*6e60*/  F2FP.SATFINITE.E4M3.F32.PACK_AB_MERGE_C R97, R5, R4, R97 ;  /* 0x000000040561723e */ /* 0x000fe20004807061 */
[----:B------:R-:W-:Y:S01]  /*6e70*/  HADD2.F32 R58, -RZ, R55.H1_H1 ;  /* 0x30000037ff3a7230 */ /* 0x000fe20000004100 */
[----:B------:R-:W-:Y:S01]  /*6e80*/  F2FP.SATFINITE.E4M3.F32.PACK_AB_MERGE_C R98, R15, R10, RZ ;  /* 0x0000000a0f62723e */ /* 0x000fe200048070ff */
[----:B------:R-:W-:Y:S02]  /*6e90*/  HADD2.F32 R55, -RZ, R57.H0_H0 ;  /* 0x20000039ff377230 */ /* 0x000fe40000004100 */
[C---:B------:R-:W-:Y:S01]  /*6ea0*/  FMUL R14, R38.reuse, R18 ;  /* 0x00000012260e7220 */ /* 0x040fe20000400000 */
[C---:B------:R-:W-:Y:S01]  /*6eb0*/  FMUL R19, R38.reuse, R19 ;  /* 0x0000001326137220 */ /* 0x040fe20000400000 */
[--C-:B------:R-:W-:Y:S02]  /*6ec0*/  HADD2.F32 R57, -RZ, R59.reuse.H0_H0 ;  /* 0x2000003bff397230 */ /* 0x100fe40000004100 */
[C---:B------:R-:W-:Y:S01]  /*6ed0*/  FMUL R18, R38.reuse, R22 ;  /* 0x0000001626127220 */ /* 0x040fe20000400000 */
[C---:B------:R-:W-:Y:S01]  /*6ee0*/  FFMA R14, R41.reuse, R53, R14 ;  /* 0x00000035290e7223 */ /* 0x040fe2000000000e */
[----:B------:R-:W-:Y:S02]  /*6ef0*/  HADD2.F32 R62, -RZ, R59.H1_H1 ;  /* 0x3000003bff3e7230 */ /* 0x000fe40000004100 */
[C---:B------:R-:W-:Y:S01]  /*6f00*/  FFMA R19, R41.reuse, R58, R19 ;  /* 0x0000003a29137223 */ /* 0x040fe20000000013 */
[----:B------:R-:W-:Y:S02]  /*6f10*/  HADD2.F32 R59, -RZ, R61.H0_H0 ;  /* 0x2000003dff3b7230 */ /* 0x000fe40000004100 */
[C---:B------:R-:W-:Y:S01]  /*6f20*/  FMUL R23, R38.reuse, R23 ;  /* 0x0000001726177220 */ /* 0x040fe20000400000 */
[C---:B------:R-:W-:Y:S01]  /*6f30*/  FFMA R16, R41.reuse, R55, R16 ;  /* 0x0000003729107223 */ /* 0x040fe20000000010 */
[C---:B------:R-:W-:Y:S01]  /*6f40*/  FFMA R17, R41.reuse, R60, R17 ;  /* 0x0000003c29117223 */ /* 0x040fe20000000011 */
[--C-:B------:R-:W-:Y:S02]  /*6f50*/  HADD2.F32 R61, -RZ, R63.reuse.H0_H0 ;  /* 0x2000003fff3d7230 */ /* 0x100fe40000004100 */
[C---:B------:R-:W-:Y:S01]  /*6f60*/  FFMA R18, R41.reuse, R57, R18 ;  /* 0x0000003929127223 */ /* 0x040fe20000000012 */
[----:B------:R-:W-:Y:S02]  /*6f70*/  HADD2.F32 R66, -RZ, R63.H1_H1 ;  /* 0x3000003fff427230 */ /* 0x000fe40000004100 */
[C---:B------:R-:W-:Y:S01]  /*6f80*/  FMUL R22, R38.reuse, R26 ;  /* 0x0000001a26167220 */ /* 0x040fe20000400000 */
[----:B------:R-:W-:Y:S02]  /*6f90*/  HADD2.F32 R63, -RZ, R65.H0_H0 ;  /* 0x20000041ff3f7230 */ /* 0x000fe40000004100 */
[C---:B------:R-:W-:Y:S01]  /*6fa0*/  FFMA R23, R41.reuse, R62, R23 ;  /* 0x0000003e29177223 */ /* 0x040fe20000000017 */
[C---:B------:R-:W-:Y:S01]  /*6fb0*/  FMUL R27, R38.reuse, R27 ;  /* 0x0000001b261b7220 */ /* 0x040fe20000400000 */
[C---:B------:R-:W-:Y:S01]  /*6fc0*/  FFMA R20, R41.reuse, R59, R20 ;  /* 0x0000003b29147223 */ /* 0x040fe20000000014 */
[C---:B------:R-:W-:Y:S01]  /*6fd0*/  FFMA R21, R41.reuse, R64, R21 ;  /* 0x0000004029157223 */ /* 0x040fe20000000015 */
[--C-:B------:R-:W-:Y:S02]  /*6fe0*/  HADD2.F32 R65, -RZ, R67.reuse.H0_H0 ;  /* 0x20000043ff417230 */ /* 0x100fe40000004100 */
[C---:B------:R-:W-:Y:S01]  /*6ff0*/  FFMA R22, R41.reuse, R61, R22 ;  /* 0x0000003d29167223 */ /* 0x040fe20000000016 */
[----:B------:R-:W-:Y:S02]  /*7000*/  HADD2.F32 R70, -RZ, R67.H1_H1 ;  /* 0x30000043ff467230 */ /* 0x000fe40000004100 */
[C---:B------:R-:W-:Y:S01]  /*7010*/  FMUL R26, R38.reuse, R30 ;  /* 0x0000001e261a7220 */ /* 0x040fe20000400000 */
[--C-:B------:R-:W-:Y:S02]  /*7020*/  HADD2.F32 R67, -RZ, R40.reuse.H0_H0 ;  /* 0x20000028ff437230 */ /* 0x100fe40000004100 */
[C---:B------:R-:W-:Y:S01]  /*7030*/  FFMA R27, R41.reuse, R66, R27 ;  /* 0x00000042291b7223 */ /* 0x040fe2000000001b */
[C---:B------:R-:W-:Y:S01]  /*7040*/  FMUL R31, R38.reuse, R31 ;  /* 0x0000001f261f7220 */ /* 0x040fe20000400000 */
[C---:B------:R-:W-:Y:S01]  /*7050*/  FFMA R24, R41.reuse, R63, R24 ;  /* 0x0000003f29187223 */ /* 0x040fe20000000018 */
[----:B------:R-:W-:Y:S02]  /*7060*/  HADD2.F32 R40, -RZ, R40.H1_H1 ;  /* 0x30000028ff287230 */ /* 0x000fe40000004100 */
[C---:B------:R-:W-:Y:S01]  /*7070*/  FFMA R25, R41.reuse, R68, R25 ;  /* 0x0000004429197223 */ /* 0x040fe20000000019 */
[--C-:B------:R-:W-:Y:S02]  /*7080*/  HADD2.F32 R69, -RZ, R42.reuse.H0_H0 ;  /* 0x2000002aff457230 */ /* 0x100fe40000004100 */
[C---:B------:R-:W-:Y:S01]  /*7090*/  FFMA R26, R41.reuse, R65, R26 ;  /* 0x00000041291a7223 */ /* 0x040fe2000000001a */
[----:B------:R-:W-:Y:S02]  /*70a0*/  HADD2.F32 R42, -RZ, R42.H1_H1 ;  /* 0x3000002aff2a7230 */ /* 0x000fe40000004100 */
[C---:B------:R-:W-:Y:S01]  /*70b0*/  FMUL R30, R38.reuse, R34 ;  /* 0x00000022261e7220 */ /* 0x040fe20000400000 */
[----:B------:R-:W-:Y:S01]  /*70c0*/  FFMA R31, R41, R70, R31 ;  /* 0x00000046291f7223 */ /* 0x000fe2000000001f */
[----:B------:R-:W-:Y:S01]  /*70d0*/  FMUL R35, R38, R35 ;  /* 0x0000002326237220 */ /* 0x000fe20000400000 */
[----:B------:R-:W-:Y:S01]  /*70e0*/  F2FP.SATFINITE.E4M3.F32.PACK_AB_MERGE_C R99, R19, R14, RZ ;  /* 0x0000000e1363723e */ /* 0x000fe200048070ff */
[C---:B------:R-:W-:Y:S01]  /*70f0*/  FFMA R28, R41.reuse, R67, R28 ;  /* 0x00000043291c7223 */ /* 0x040fe2000000001c */
[C---:B------:R-:W-:Y:S01]  /*7100*/  FFMA R29, R41.reuse, R40, R29 ;  /* 0x00000028291d7223 */ /* 0x040fe2000000001d */
[C---:B------:R-:W-:Y:S01]  /*7110*/  FFMA R30, R41.reuse, R69, R30 ;  /* 0x00000045291e7223 */ /* 0x040fe2000000001e */
[----:B------:R-:W-:Y:S01]  /*7120*/  FFMA R35, R41, R42, R35 ;  /* 0x0000002a29237223 */ /* 0x000fe20000000023 */
[----:B------:R-:W-:Y:S02]  /*7130*/  F2FP.SATFINITE.E4M3.F32.PACK_AB_MERGE_C R98, R9, R8, R98 ;  /* 0x000000080962723e */ /* 0x000fe40004807062 */
[----:B------:R-:W-:Y:S02]  /*7140*/  F2FP.SATFINITE.E4M3.F32.PACK_AB_MERGE_C R99, R13, R12, R99 ;  /* 0x0000000c0d63723e */ /* 0x000fe40004807063 */
[----:B------:R-:W-:Y:S02]  /*7150*/  F2FP.SATFINITE.E4M3.F32.PACK_AB_MERGE_C R104, R23, R18, RZ ;  /* 0x000000121768723e */ /* 0x000fe400048070ff */
[----:B------:R-:W-:Y:S01]  /*7160*/  F2FP.SATFINITE.E4M3.F32.PACK_AB_MERGE_C R105, R27, R22, RZ ;  /* 0x000000161b69723e */ /* 0x000fe200048070ff */
[----:B------:R1:W-:Y:S01]  /*7170*/  STS.128 [R71+UR44+0x2200], R96 ;  /* 0x0022006047007988 */ /* 0x0003e20008000c2c */
[----:B------:R-:W-:Y:S02]  /*7180*/  F2FP.SATFINITE.E4M3.F32.PACK_AB_MERGE_C R110, R31, R26, RZ ;  /* 0x0000001a1f6e723e */ /* 0x000fe400048070ff */
[----:B------:R-:W-:Y:S02]  /*7190*/  F2FP.SATFINITE.E4M3.F32.PACK_AB_MERGE_C R111, R35, R30, RZ ;  /* 0x0000001e236f723e */ /* 0x000fe400048070ff */
[----:B------:R-:W-:Y:S02]  /*71a0*/  F2FP.SATFINITE.E4M3.F32.PACK_AB_MERGE_C R104, R17, R16, R104 ;  /* 0x000000101168723e */ /* 0x000fe40004807068 */
[----:B------:R-:W-:Y:S02]  /*71b0*/  F2FP.SATFINITE.E4M3.F32.PACK_AB_MERGE_C R105, R21, R20, R105 ;  /* 0x000000141569723e */ /* 0x000fe40004807069 */
[----:B------:R-:W-:Y:S02]  /*71c0*/  F2FP.SATFINITE.E4M3.F32.PACK_AB_MERGE_C R106, R25, R24, R110 ;  /* 0x00000018196a723e */ /* 0x000fe4000480706e */
[----:B------:R-:W-:Y:S02]  /*71d0*/  F2FP.SATFINITE.E4M3.F32.PACK_AB_MERGE_C R107, R29, R28, R111 ;  /* 0x0000001c1d6b723e */ /* 0x000fe4000480706f */
[----:B------:R-:W-:Y:S03]  /*71e0*/  @P6 SHF.L.U32 R110, R89, 0x1f, RZ ;  /* 0x0000001f596e6819 */ /* 0x000fe600000006ff */
[----:B------:R1:W-:Y:S01]  /*71f0*/  STS.128 [R101+0x2210], R104 ;  /* 0x0022106865007388 */ /* 0x0003e20000000c00 */
[----:B------:R-:W-:Y:S01]  /*7200*/  @!PT LDS RZ, [RZ] ;  /* 0x00000000fffff984 */ /* 0x000fe20000000800 */
[----:B------:R-:W-:Y:S01]  /*7210*/  @!PT LDS RZ, [RZ] ;  /* 0x00000000fffff984 */ /* 0x000fe20000000800 */
[----:B------:R-:W-:Y:S01]  /*7220*/  @!PT LDS RZ, [RZ] ;  /* 0x00000000fffff984 */ /* 0x000fe20000000800 */
[----:B------:R-:W-:Y:S01]  /*7230*/  @!PT LDS RZ, [RZ] ;  /* 0x00000000fffff984 */ /* 0x000fe20000000800 */
[----:B------:R2:W-:Y:S07]  /*7240*/  MEMBAR.ALL.CTA ;  /* 0x0000000000007992 */ /* 0x0005ee0000008000 */
[----:B--2---:R-:W2:Y:S02]  /*7250*/  FENCE.VIEW.ASYNC.S ;  /* 0x00000000000073c6 */ /* 0x004ea40000000000 */
[----:B--2---:R-:W-:Y:S06]  /*7260*/  BAR.SYNC.DEFER_BLOCKING 0x1, 0x80 ;  /* 0x0042000000007b1d */ /* 0x004fec0000010000 */
[----:B------:R-:W-:Y:S05]  /*7270*/  @P0 BRA `(.L_x_116) ;  /* 0x0000000000280947 */ /* 0x000fea0003800000 */
[----:B------:R-:W2:Y:S01]  /*7280*/  LDCU.64 UR6, c[0x0][0x348] ;  /* 0x00006900ff0677ac */ /* 0x000ea20008000a00 */
[----:B------:R-:W-:Y:S01]  /*7290*/  UIADD3 UR4, UPT, UPT, UR44, 0x2200, URZ ;  /* 0x000022002c047890 */ /* 0x000fe2000fffe0ff */
[----:B------:R-:W-:Y:S05]  /*72a0*/  UMOV UR51, UR36 ;  /* 0x0000002400337c82 */ /* 0x000fea0008000000 */
[----:B------:R-:W-:Y:S04]  /*72b0*/  MOV R94, UR4 ;  /* 0x00000004005e7c02 */ /* 0x000fe80008000f00 */
[----:B------:R-:W-:Y:S01]  /*72c0*/  R2UR UR48, R94 ;  /* 0x000000005e3072ca */ /* 0x000fe200000e0000 */
[----:B--2---:R-:W-:Y:S04]  /*72d0*/  UIADD3 UR4, UP0, UPT, UR6, 0x680, URZ ;  /* 0x0000068006047890 */ /* 0x004fe8000ff1e0ff */
[----:B------:R-:W-:Y:S09]  /*72e0*/  UIADD3.X UR5, UPT, UPT, URZ, UR7, URZ, UP0, !UPT ;  /* 0x00000007ff057290 */ /* 0x000ff200087fe4ff */
[----:B------:R2:W-:Y:S01]  /*72f0*/  UTMASTG.3D [UR48], [UR4] ;  /* 0x00000030040073b5 */ /* 0x0005e20008010000 */
[----:B------:R0:W-:Y:S01]  /*7300*/  UTMACMDFLUSH ;  /* 0x00000000000079b7 */ /* 0x0001e20000000000 */
[----:B--2---:R-:W-:Y:S04]  /*7310*/  DEPBAR.LE SB0, 0x1 ;  /* 0x000080400000791a */ /* 0x004fe80000000000 */
.L_x_116:
[----:B------:R-:W-:Y:S05]  /*7320*/  BSYNC.RECONVERGENT B0 ;  /* 0x0000000000007941 */ /* 0x000fea0003800200 */
.L_x_115:
[----:B------:R-:W-:Y:S06]  /*7330*/  BAR.SYNC.DEFER_BLOCKING 0x1, 0x80 ;  /* 0x0042000000007b1d */ /* 0x000fec0000010000 */
[----:B------:R-:W2:Y:S01]  /*7340*/  @P6 SYNCS.PHASECHK.TRANS64.TRYWAIT P0, [R109+URZ+0x110], R110 ;  /* 0x0001106e6d0065a7 */ /* 0x000ea200080011ff */
[----:B------:R-:W-:Y:S01]  /*7350*/  BSSY B1, `(.L_x_117) ;  /* 0x0000020000017945 */ /* 0x000fe20003800000 */
[----:B--2---:R-:W-:Y:S03]  /*7360*/  @P6 SEL R102, RZ, 0x1, !P0 ;  /* 0x00000001ff666807 */ /* 0x004fe60004000000 */
[----:B------:R-:W-:Y:S05]  /*7370*/  @!P6 BRA `(.L_x_118) ;  /* 0x000000000074e947 */ /* 0x000fea0003800000 */
[----:B------:R-:W-:Y:S01]  /*7380*/  ISETP.NE.AND P1, PT, R103, RZ, PT ;  /* 0x000000ff6700720c */ /* 0x000fe20003f25270 */
[----:B------:R-:W2:Y:S01]  /*7390*/  S2R R0, SR_CgaCtaId ;  /* 0x0000000000007919 */ /* 0x000ea20000008800 */
[----:B------:R-:W-:Y:S01]  /*73a0*/  ISETP.NE.AND P0, PT, R102, RZ, PT ;  /* 0x000000ff6600720c */ /* 0x000fe20003f05270 */
[----:B------:R-:W-:Y:S10]  /*73b0*/  BSSY B0, `(.L_x_119) ;  /* 0x0000008000007945 */ /* 0x000ff40003800000 */
[----:B------:R-:W-:Y:S05]  /*73c0*/  @P1 IMAD R2, R90, 0x1000, R71 ;  /* 0x000010005a021824 */ /* 0x000fea00078e0247 */
[----:B------:R-:W-:Y:S05]  /*73d0*/  @P1 IADD3 R3, PT, PT, R2, UR44, RZ ;  /* 0x0000002c02031c10 */ /* 0x000fea000fffe0ff */
[----:B------:R-:W-:Y:S01]  /*73e0*/  @P1 IMAD.IADD R3, R3, 0x1, R108 ;  /* 0x0000000103031824 */ /* 0x000fe200078e026c */
[----:B------:R-:W-:Y:S06]  /*73f0*/  @P0 BRA `(.L_x_120) ;  /* 0x00000000000c0947 */ /* 0x000fec0003800000 */
[----:B------:R-:W-:Y:S04]  /*7400*/  SHF.L.U32 R4, R89, 0x1f, RZ ;  /* 0x0000001f59047819 */ /* 0x000fe800000006ff */
[----:B------:R-:W3:Y:S02]  /*7410*/  SYNCS.PHASECHK.TRANS64.TRYWAIT P0, [R109+URZ+0x110], R4 ;  /* 0x000110046d0075a7 */ /* 0x000ee400080011ff */
[----:B---3--:R-:W-:Y:S05]  /*7420*/  @!P0 BRA `(.L_x_121) ;  /* 0x0000001800e88947 */ /* 0x008fea0003800000 */
.L_x_120:
[----:B------:R-:W-:Y:S05]  /*7430*/  BSYNC B0 ;  /* 0x0000000000007941 */ /* 0x000fea0003800000 */
.L_x_119:
[----:B------:R-:W-:Y:S01]  /*7440*/  ISETP.NE.AND P0, PT, R103, RZ, PT ;  /* 0x000000ff6700720c */ /* 0x000fe20003f05270 */
[----:B---3--:R-:W-:Y:S02]  /*7450*/  VIADD R109, R109, 0x120 ;  /* 0x000001206d6d7836 */ /* 0x008fe40000000000 */
[----:B------:R-:W-:Y:S03]  /*7460*/  VIADD R90, R90, 0x1 ;  /* 0x000000015a5a7836 */ /* 0x000fe60000000000 */
[----:B--2---:R-:W-:Y:S07]  /*7470*/  PRMT R0, R0, 0x654, R109 ;  /* 0x0000065400007816 */ /* 0x004fee000000006d */
[----:B------:R2:W3:Y:S04]  /*7480*/  @P0 LDS.128 R72, [R2+UR44+0x200] ;  /* 0x0002002c02480984 */ /* 0x0004e80008000c00 */
[----:B------:R2:W4:Y:S01]  /*7490*/  @P0 LDS.128 R76, [R3+0x210] ;  /* 0x00021000034c0984 */ /* 0x0005220000000c00 */
        /* <DEDUP_REMOVED lines=10> */
[----:B--23--:R-:W-:Y:S02]  /*7540*/  LOP3.LUT R89, R89, R0, RZ, 0x3c, !PT ;  /* 0x0000000059597212 */ /* 0x00cfe400078e3cff */
.L_x_118:
[----:B------:R-:W-:Y:S05]  /*7550*/  BSYNC B1 ;  /* 0x0000000000017941 */ /* 0x000fea0003800000 */
.L_x_117:
[----:B------:R-:W-:Y:S05]  /*7560*/  VIADD R0, R39, 0x40 ;  /* 0x0000004027007836 */ /* 0x000fea0000000000 */
[----:B------:R-:W-:Y:S04]  /*7570*/  SHF.R.U32.HI R0, RZ, 0x15, R0 ;  /* 0x00000015ff007819 */ /* 0x000fe80000011600 */
[----:B------:R-:W-:Y:S11]  /*7580*/  LOP3.LUT P0, RZ, R0, 0x3, R85, 0x48, !PT ;  /* 0x0000000300ff7812 */ /* 0x000ff60007804855 */
[----:B------:R-:W-:Y:S02]  /*7590*/  @!UPT UIADD3 URZ, UPT, UPT, URZ, URZ, URZ ;  /* 0x000000fffffff290 */ /* 0x000fe4000fffe0ff */
[----:B------:R-:W-:Y:S05]  /*75a0*/  @!P0 BRA `(.L_x_122) ;  /* 0x0000000000408947 */ /* 0x000fea0003800000 */
[----:B------:R-:W2:Y:S01]  /*75b0*/  LDCU.64 UR8, c[0x4][0x70] ;  /* 0x01000e00ff0877ac */ /* 0x000ea20008000a00 */
[----:B------:R-:W-:Y:S01]  /*75c0*/  MOV R3, 0x0 ;  /* 0x0000000000037802 */ /* 0x000fe20000000f00 */
[----:B------:R-:W-:Y:S02]  /*75d0*/  HFMA2 R12, -RZ, RZ, 0, 5.9604644775390625e-08 ;  /* 0x00000001ff0c7431 */ /* 0x000fe400000001ff */
[----:B------:R-:W-:Y:S02]  /*75e0*/  IMAD.MOV.U32 R8, RZ, RZ, 0x192 ;  /* 0x00000192ff087424 */ /* 0x000fe400078e00ff */
[----:B------:R-:W-:Y:S01]  /*75f0*/  IMAD.MOV.U32 R13, RZ, RZ, RZ ;  /* 0x000000ffff0d7224 */ /* 0x000fe200078e00ff */
[----:B------:R-:W3:Y:S01]  /*7600*/  LDCU.64 UR6, c[0x4][0x78] ;  /* 0x01000f00ff0677ac */ /* 0x000ee20008000a00 */
[----:B------:R-:W1:Y:S01]  /*7610*/  LDC.64 R2, c[0x4][R3] ;  /* 0x0100000003027b82 */ /* 0x000e620000000a00 */
[----:B------:R-:W5:Y:S01]  /*7620*/  LDCU.64 UR4, c[0x4][0x10] ;  /* 0x01000200ff0477ac */ /* 0x000f620008000a00 */
[----:B--2---:R-:W-:Y:S01]  /*7630*/  MOV R5, UR9 ;  /* 0x0000000900057c02 */ /* 0x004fe20008000f00 */
[----:B------:R-:W-:Y:S01]  /*7640*/  IMAD.U32 R4, RZ, RZ, UR8 ;  /* 0x00000008ff047e24 */ /* 0x000fe2000f8e00ff */
[----:B---3--:R-:W-:Y:S01]  /*7650*/  MOV R7, UR7 ;  /* 0x0000000700077c02 */ /* 0x008fe20008000f00 */
[----:B------:R-:W-:Y:S01]  /*7660*/  IMAD.U32 R6, RZ, RZ, UR6 ;  /* 0x00000006ff067e24 */ /* 0x000fe2000f8e00ff */
[----:B-----5:R-:W-:Y:S01]  /*7670*/  MOV R11, UR5 ;  /* 0x00000005000b7c02 */ /* 0x020fe20008000f00 */
[----:B------:R-:W-:Y:S02]  /*7680*/  IMAD.U32 R10, RZ, RZ, UR4 ;  /* 0x00000004ff0a7e24 */ /* 0x000fe4000f8e00ff */
[----:B------:R-:W-:Y:S07]  /*7690*/  LEPC R20, `(.L_x_122) ;  /* 0x000000001014794e */ /* 0x000fee0000000000 */
[----:B-1--4-:R-:W-:Y:S05]  /*76a0*/  CALL.ABS.NOINC R2 ;  /* 0x0000000002007343 */ /* 0x012fea0003c00000 */
.L_x_122:
[----:B------:R-:W-:Y:S01]  /*76b0*/  ISETP.NE.AND P0, PT, R95, RZ, PT ;  /* 0x000000ff5f00720c */ /* 0x000fe20003f05270 */
[----:B------:R-:W-:Y:S05]  /*76c0*/  WARPSYNC.ALL ;  /* 0x0000000000007948 */ /* 0x000fea0003800000 */
[----:B------:R-:W-:Y:S01]  /*76d0*/  R2UR UR4, R39 ;  /* 0x00000000270472ca */ /* 0x000fe200000e0000 */
[----:B------:R-:W2:Y:S01]  /*76e0*/  S2UR UR6, SR_CgaCtaId ;  /* 0x00000000000679c3 */ /* 0x000ea20000008800 */
[-C--:B------:R-:W-:Y:S01]  /*76f0*/  F2FP.F16.E4M3.UNPACK_B R42, R72.reuse ;  /* 0x00000048ff2a723e */ /* 0x080fe200020006ff */
[----:B------:R-:W-:Y:S01]  /*7700*/  BSSY.RECONVERGENT B0, `(.L_x_123) ;  /* 0x000009c000007945 */ /* 0x000fe20003800200 */
[----:B------:R-:W-:Y:S02]  /*7710*/  F2FP.F16.E4M3.UNPACK_B R72, R72.H1 ;  /* 0x00000048ff48723e */ /* 0x000fe400030006ff */
[-C--:B------:R-:W-:Y:S01]  /*7720*/  F2FP.F16.E4M3.UNPACK_B R46, R73.reuse ;  /* 0x00000049ff2e723e */ /* 0x080fe200020006ff */
[--C-:B------:R-:W-:Y:S01]  /*7730*/  HADD2.F32 R40, -RZ, R42.reuse.H0_H0 ;  /* 0x2000002aff287230 */ /* 0x100fe20000004100 */
[----:B------:R-:W-:Y:S01]  /*7740*/  F2FP.F16.E4M3.UNPACK_B R73, R73.H1 ;  /* 0x00000049ff49723e */ /* 0x000fe200030006ff */
[----:B------:R-:W-:Y:S01]  /*7750*/  HADD2.F32 R42, -RZ, R42.H1_H1 ;  /* 0x3000002aff2a7230 */ /* 0x000fe20000004100 */
[-C--:B------:R-:W-:Y:S01]  /*7760*/  F2FP.F16.E4M3.UNPACK_B R50, R74.reuse ;  /* 0x0000004aff32723e */ /* 0x080fe200020006ff */
[----:B------:R-:W-:Y:S01]  /*7770*/  HADD2.F32 R43, -RZ, R72.H0_H0 ;  /* 0x20000048ff2b7230 */ /* 0x000fe20000004100 */
[----:B------:R-:W-:Y:S01]  /*7780*/  F2FP.F16.E4M3.UNPACK_B R74, R74.H1 ;  /* 0x0000004aff4a723e */ /* 0x000fe200030006ff */
[----:B------:R-:W-:Y:S01]  /*7790*/  LDTM.16dp32bit_t0_t15.x32 R4, tmem[UR4+0x40] ;  /* 0x00004004000479ee */ /* 0x000fe20008a80000 */
[----:B------:R-:W3:Y:S01]  /*77a0*/  LDTM.16dp32bit_t16_t31.x32 R4, tmem[UR4+0x60] ;  /* 0x00006004000479ee */ /* 0x000ee20008aa0000 */
[----:B------:R-:W-:Y:S01]  /*77b0*/  NOP ;  /* 0x0000000000007918 */ /* 0x000fe20000000000 */
[--C-:B------:R-:W-:Y:S01]  /*77c0*/  HADD2.F32 R45, -RZ, R46.reuse.H0_H0 ;  /* 0x2000002eff2d7230 */ /* 0x100fe20000004100 */
[----:B------:R-:W-:Y:S01]  /*77d0*/  R2UR UR5, R100 ;  /* 0x00000000640572ca */ /* 0x000fe200000e0000 */
[----:B------:R-:W-:Y:S01]  /*77e0*/  HADD2.F32 R46, -RZ, R46.H1_H1 ;  /* 0x3000002eff2e7230 */ /* 0x000fe20000004100 */
[----:B------:R-:W-:Y:S01]  /*77f0*/  F2FP.F16.E4M3.UNPACK_B R54, R75 ;  /* 0x0000004bff36723e */ /* 0x000fe200020006ff */
[--C-:B------:R-:W-:Y:S01]  /*7800*/  HADD2.F32 R49, -RZ, R50.reuse.H0_H0 ;  /* 0x20000032ff317230 */ /* 0x100fe20000004100 */
[----:B----4-:R-:W-:Y:S01]  /*7810*/  F2FP.F16.E4M3.UNPACK_B R58, R76 ;  /* 0x0000004cff3a723e */ /* 0x010fe200020006ff */
[----:B------:R-:W-:Y:S01]  /*7820*/  HADD2.F32 R50, -RZ, R50.H1_H1 ;  /* 0x30000032ff327230 */ /* 0x000fe20000004100 */
[----:B------:R-:W-:Y:S01]  /*7830*/  F2FP.F16.E4M3.UNPACK_B R62, R77 ;  /* 0x0000004dff3e723e */ /* 0x000fe200020006ff */
[--C-:B------:R-:W-:Y:S01]  /*7840*/  HADD2.F32 R53, -RZ, R54.reuse.H0_H0 ;  /* 0x20000036ff357230 */ /* 0x100fe20000004100 */
[----:B------:R-:W-:Y:S01]  /*7850*/  F2FP.F16.E4M3.UNPACK_B R66, R78 ;  /* 0x0000004eff42723e */ /* 0x000fe200020006ff */
[----:B------:R-:W-:Y:S01]  /*7860*/  HADD2.F32 R54, -RZ, R54.H1_H1 ;  /* 0x30000036ff367230 */ /* 0x000fe20000004100 */
[----:B------:R-:W-:Y:S01]  /*7870*/  F2FP.F16.E4M3.UNPACK_B R69, R79 ;  /* 0x0000004fff45723e */ /* 0x000fe200020006ff */
[--C-:B------:R-:W-:Y:S01]  /*7880*/  HADD2.F32 R57, -RZ, R58.reuse.H0_H0 ;  /* 0x2000003aff397230 */ /* 0x100fe20000004100 */
[----:B------:R-:W-:Y:S01]  /*7890*/  F2FP.F16.E4M3.UNPACK_B R75, R75.H1 ;  /* 0x0000004bff4b723e */ /* 0x000fe200030006ff */
[----:B------:R-:W-:Y:S01]  /*78a0*/  UIADD3 UR4, UPT, UPT, UR5, 0x180, URZ ;  /* 0x0000018005047890 */ /* 0x000fe2000fffe0ff */
[----:B------:R-:W-:Y:S01]  /*78b0*/  HADD2.F32 R59, -RZ, R58.H1_H1 ;  /* 0x3000003aff3b7230 */ /* 0x000fe20000004100 */
[----:B------:R-:W-:Y:S01]  /*78c0*/  F2FP.F16.E4M3.UNPACK_B R76, R76.H1 ;  /* 0x0000004cff4c723e */ /* 0x000fe200030006ff */
[--C-:B------:R-:W-:Y:S01]  /*78d0*/  HADD2.F32 R61, -RZ, R62.reuse.H0_H0 ;  /* 0x2000003eff3d7230 */ /* 0x100fe20000004100 */
[----:B------:R-:W-:Y:S01]  /*78e0*/  F2FP.F16.E4M3.UNPACK_B R77, R77.H1 ;  /* 0x0000004dff4d723e */ /* 0x000fe200030006ff */
[----:B------:R-:W-:Y:S01]  /*78f0*/  HADD2.F32 R62, -RZ, R62.H1_H1 ;  /* 0x3000003eff3e7230 */ /* 0x000fe20000004100 */
[----:B------:R-:W-:Y:S01]  /*7900*/  F2FP.F16.E4M3.UNPACK_B R78, R78.H1 ;  /* 0x0000004eff4e723e */ /* 0x000fe200030006ff */
[--C-:B------:R-:W-:Y:S01]  /*7910*/  HADD2.F32 R65, -RZ, R66.reuse.H0_H0 ;  /* 0x20000042ff417230 */ /* 0x100fe20000004100 */
[----:B--2---:R-:W-:Y:S01]  /*7920*/  UPRMT UR4, UR6, 0x654, UR4 ;  /* 0x0000065406047896 */ /* 0x004fe20008000004 */
        /* <DEDUP_REMOVED lines=8> */
[----:B------:R-:W-:Y:S01]  /*79b0*/  SYNCS.ARRIVE.TRANS64.RED.A1T0 RZ, [UR4], RZ ;  /* 0x000000ffffff79a7 */ /* 0x000fe20008100404 */
        /* <DEDUP_REMOVED lines=15> */
[--C-:B------:R-:W-:Y:S02]  /*7ab0*/  HADD2.F32 R47, -RZ, R73.reuse.H0_H0 ;  /* 0x20000049ff2f7230 */ /* 0x100fe40000004100 */
[C---:B------:R-:W-:Y:S01]  /*7ac0*/  FMUL R10, R38.reuse, R10 ;  /* 0x0000000a260a7220 */ /* 0x040fe20000400000 */
[C---:B------:R-:W-:Y:S01]  /*7ad0*/  FFMA R6, R41.reuse, R43, R6 ;  /* 0x0000002b29067223 */ /* 0x040fe20000000006 */
[----:B------:R-:W-:Y:S02]  /*7ae0*/  HADD2.F32 R48, -RZ, R73.H1_H1 ;  /* 0x30000049ff307230 */ /* 0x000fe40000004100 */
[C---:B------:R-:W-:Y:S01]  /*7af0*/  FFMA R7, R41.reuse, R44, R7 ;  /* 0x0000002c29077223 */ /* 0x040fe20000000007 */
[C---:B------:R-:W-:Y:S01]  /*7b00*/  FFMA R8, R41.reuse, R45, R8 ;  /* 0x0000002d29087223 */ /* 0x040fe20000000008 */
[C---:B------:R-:W-:Y:S01]  /*7b10*/  FFMA R9, R41.reuse, R46, R9 ;  /* 0x0000002e29097223 */ /* 0x040fe20000000009 */
[----:B------:R-:W-:Y:S01]  /*7b20*/  FFMA R10, R41, R47, R10 ;  /* 0x0000002f290a7223 */ /* 0x000fe2000000000a */
[----:B------:R-:W-:Y:S01]  /*7b30*/  HADD2.F32 R43, -RZ, R69.H0_H0 ;  /* 0x20000045ff2b7230 */ /* 0x000fe20000004100 */
[----:B-1----:R-:W-:Y:S01]  /*7b40*/  F2FP.SATFINITE.E4M3.F32.PACK_AB_MERGE_C R96, R7, R6, RZ ;  /* 0x000000060760723e */ /* 0x002fe200048070ff */
[C---:B------:R-:W-:Y:S01]  /*7b50*/  FMUL R11, R38.reuse, R11 ;  /* 0x0000000b260b7220 */ /* 0x040fe20000400000 */
[--C-:B------:R-:W-:Y:S02]  /*7b60*/  HADD2.F32 R51, -RZ, R74.reuse.H0_H0 ;  /* 0x2000004aff337230 */ /* 0x100fe40000004100 */
[C---:B------:R-:W-:Y:S01]  /*7b70*/  FMUL R14, R38.reuse, R14 ;  /* 0x0000000e260e7220 */ /* 0x040fe20000400000 */
[----:B------:R-:W-:Y:S01]  /*7b80*/  HADD2.F32 R52, -RZ, R74.H1_H1 ;  /* 0x3000004aff347230 */ /* 0x000fe20000004100 */
[----:B------:R-:W-:Y:S01]  /*7b90*/  F2FP.SATFINITE.E4M3.F32.PACK_AB_MERGE_C R96, R5, R4, R96 ;  /* 0x000000040560723e */ /* 0x000fe20004807060 */
[C---:B------:R-:W-:Y:S01]  /*7ba0*/  FFMA R11, R41.reuse, R48, R11 ;  /* 0x00000030290b7223 */ /* 0x040fe2000000000b */
[C---:B------:R-:W-:Y:S01]  /*7bb0*/  FFMA R12, R41.reuse, R49, R12 ;  /* 0x00000031290c7223 */ /* 0x040fe2000000000c */
[C---:B------:R-:W-:Y:S01]  /*7bc0*/  FFMA R13, R41.reuse, R50, R13 ;  /* 0x00000032290d7223 */ /* 0x040fe2000000000d */
[----:B------:R-:W-:Y:S01]  /*7bd0*/  FFMA R14, R41, R51, R14 ;  /* 0x00000033290e7223 */ /* 0x000fe2000000000e */
[C---:B------:R-:W-:Y:S01]  /*7be0*/  FMUL R15, R38.reuse, R15 ;  /* 0x0000000f260f7220 */ /* 0x040fe20000400000 */
[----:B------:R-:W-:Y:S01]  /*7bf0*/  F2FP.F16.E4M3.UNPACK_B R79, R79.H1 ;  /* 0x0000004fff4f723e */ /* 0x000fe200030006ff */
[--C-:B------:R-:W-:Y:S01]  /*7c00*/  HADD2.F32 R55, -RZ, R75.reuse.H0_H0 ;  /* 0x2000004bff377230 */ /* 0x100fe20000004100 */
[----:B------:R-:W-:Y:S01]  /*7c10*/  F2FP.SATFINITE.E4M3.F32.PACK_AB_MERGE_C R97, R11, R10, RZ ;  /* 0x0000000a0b61723e */ /* 0x000fe200048070ff */
[C---:B------:R-:W-:Y:S01]  /*7c20*/  FFMA R15, R41.reuse, R52, R15 ;  /* 0x00000034290f7223 */ /* 0x040fe2000000000f */
[C---:B------:R-:W-:Y:S01]  /*7c30*/  FFMA R16, R41.reuse, R53, R16 ;  /* 0x0000003529107223 */ /* 0x040fe20000000010 */
[----:B------:R-:W-:Y:S01]  /*7c40*/  FFMA R17, R41, R54, R17 ;  /* 0x0000003629117223 */ /* 0x000fe20000000011 */
[----:B------:R-:W-:Y:S01]  /*7c50*/  F2FP.SATFINITE.E4M3.F32.PACK_AB_MERGE_C R97, R9, R8, R97 ;  /* 0x000000080961723e */ /* 0x000fe20004807061 */
[----:B------:R-:W-:Y:S01]  /*7c60*/  HADD2.F32 R56, -RZ, R75.H1_H1 ;  /* 0x3000004bff387230 */ /* 0x000fe20000004100 */
[----:B------:R-:W-:Y:S01]  /*7c70*/  F2FP.SATFINITE.E4M3.F32.PACK_AB_MERGE_C R98, R15, R14, RZ ;  /* 0x0000000e0f62723e */ /* 0x000fe200048070ff */
[C---:B------:R-:W-:Y:S01]  /*7c80*/  FMUL R18, R38.reuse, R18 ;  /* 0x0000001226127220 */ /* 0x040fe20000400000 */
[C---:B------:R-:W-:Y:S01]  /*7c90*/  FMUL R19, R38.reuse, R19 ;  /* 0x0000001326137220 */ /* 0x040fe20000400000 */
[--C-:B------:R-:W-:Y:S02]  /*7ca0*/  HADD2.F32 R58, -RZ, R76.reuse.H0_H0 ;  /* 0x2000004cff3a7230 */ /* 0x100fe40000004100 */
[C---:B------:R-:W-:Y:S01]  /*7cb0*/  FMUL R3, R38.reuse, R22 ;  /* 0x0000001626037220 */ /* 0x040fe20000400000 */
[C---:B------:R-:W-:Y:S01]  /*7cc0*/  FFMA R18, R41.reuse, R55, R18 ;  /* 0x0000003729127223 */ /* 0x040fe20000000012 */
[----:B------:R-:W-:Y:S02]  /*7cd0*/  HADD2.F32 R60, -RZ, R76.H1_H1 ;  /* 0x3000004cff3c7230 */ /* 0x000fe40000004100 */
        /* <DEDUP_REMOVED lines=42> */
[----:B------:R-:W-:Y:S03]  /*7f80*/  IADD3 R70, PT, PT, R36, 0x1, RZ ;  /* 0x0000000124467810 */ /* 0x000fe60007ffe0ff */
        /* <DEDUP_REMOVED lines=10> */
[----:B------:R-:W-:Y:S02]  /*8030*/  UIADD3 UR9, UPT, UPT, UR49, 0x40, URZ ;  /* 0x0000004031097890 */ /* 0x000fe4000fffe0ff */
[----:B------:R-:W-:Y:S01]  /*8040*/  UIADD3 UR8, UPT, UPT, UR44, 0x3200, URZ ;  /* 0x000032002c087890 */ /* 0x000fe2000fffe0ff */
[----:B------:R-:W-:Y:S01]  /*8050*/  UMOV UR10, UR50 ;  /* 0x00000032000a7c82 */ /* 0x000fe20008000000 */
[----:B------:R-:W-:Y:S01]  /*8060*/  UMOV UR11, UR36 ;  /* 0x00000024000b7c82 */ /* 0x000fe20008000000 */
[----:B--2---:R-:W-:Y:S04]  /*8070*/  UIADD3 UR4, UP0, UPT, UR6, 0x680, URZ ;  /* 0x0000068006047890 */ /* 0x004fe8000ff1e0ff */
[----:B------:R-:W-:Y:S09]  /*8080*/  UIADD3.X UR5, UPT, UPT, URZ, UR7, URZ, UP0, !UPT ;  /* 0x00000007ff057290 */ /* 0x000ff200087fe4ff */
[----:B------:R2:W-:Y:S01]  /*8090*/  UTMASTG.3D [UR8], [UR4] ;  /* 0x00000008040073b5 */ /* 0x0005e20008010000 */
[----:B------:R0:W-:Y:S01]  /*80a0*/  UTMACMDFLUSH ;  /* 0x00000000000079b7 */ /* 0x0001e20000000000 */
[----:B--2---:R-:W-:Y:S04]  /*80b0*/  DEPBAR.LE SB0, 0x1 ;  /* 0x000080400000791a */ /* 0x004fe80000000000 */
.L_x_124:
[----:B------:R-:W-:Y:S05]  /*80c0*/  BSYNC.RECONVERGENT B0 ;  /* 0x0000000000007941 */ /* 0x000fea0003800200 */
.L_x_123:
[----:B------:R-:W-:Y:S01]  /*80d0*/  BAR.SYNC.DEFER_BLOCKING 0x1, 0x80 ;  /* 0x0042000000007b1d */ /* 0x000fe20000010000 */
[----:B------:R-:W-:Y:S01]  /*80e0*/  ISETP.NE.AND P0, PT, R87, 0x2, PT ;  /* 0x000000025700780c */ /* 0x000fe20003f05270 */
[----:B------:R-:W-:Y:S01]  /*80f0*/  UISETP.NE.AND UP0, UPT, UR45, URZ, UPT ;  /* 0x000000ff2d00728c */ /* 0x000fe2000bf05270 */
[----:B------:R-:W-:Y:S01]  /*8100*/  ISETP.NE.AND P1, PT, R70, 0x4, PT ;  /* 0x000000044600780c */ /* 0x000fe20003f25270 */
[----:B------:R-:W-:Y:S01]  /*8110*/  UIADD3 UR20, UPT, UPT, UR37, UR59, URZ ;  /* 0x0000003b25147290 */ /* 0x000fe2000fffe0ff */
[----:B------:R-:W-:Y:S01]  /*8120*/  SEL R0, RZ, 0x1, P0 ;  /* 0x00000001ff007807 */ /* 0x000fe20000000000 */
[----:B------:R-:W-:Y:S01]  /*8130*/  UIADD3 UR16, UPT, UPT, UR38, UR62, URZ ;  /* 0x0000003e26107290 */ /* 0x000fe2000fffe0ff */
[----:B------:R-:W-:Y:S02]  /*8140*/  SEL R3, RZ, 0x1, P1 ;  /* 0x00000001ff037807 */ /* 0x000fe40000800000 */
[----:B------:R-:W-:Y:S02]  /*8150*/  LOP3.LUT R91, R91, R0, RZ, 0x3c, !PT ;  /* 0x000000005b5b7212 */ /* 0x000fe400078e3cff */
[----:B------:R-:W-:Y:S02]  /*8160*/  LOP3.LUT R92, R92, R3, RZ, 0x3c, !PT ;  /* 0x000000035c5c7212 */ /* 0x000fe400078e3cff */
[----:B------:R-:W-:Y:S02]  /*8170*/  SEL R87, R87, RZ, P0 ;  /* 0x000000ff57577207 */ /* 0x000fe40000000000 */
[----:B------:R-:W-:Y:S01]  /*8180*/  SEL R36, R70, RZ, P1 ;  /* 0x000000ff46247207 */ /* 0x000fe20000800000 */
[----:B------:R-:W-:Y:S01]  /*8190*/  UMOV UR36, UR58 ;  /* 0x0000003a00247c82 */ /* 0x000fe20008000000 */
[----:B------:R-:W-:Y:S05]  /*81a0*/  BRA.U UP0, `(.L_x_125) ;  /* 0xffffffd500987547 */ /* 0x000fea000b83ffff */
[----:B------:R-:W-:Y:S05]  /*81b0*/  EXIT ;  /* 0x000000000000794d */ /* 0x000fea0003800000 */
.L_x_25:
[----:B--2---:R2:W3:Y:S02]  /*81c0*/  SYNCS.PHASECHK.TRANS64.TRYWAIT P0, [R0+URZ+0x1b0], R3 ;  /* 0x0001b003000075a7 */ /* 0x0044e400080011ff */
[----:B---3--:R-:W-:Y:S05]  /*81d0*/  @!P0 NANOSLEEP.SYNCS 0x989680 ;  /* 0x009896800000895d */ /* 0x008fea0003900000 */
[----:B------:R-:W3:Y:S02]  /*81e0*/  @!P0 SYNCS.PHASECHK.TRANS64 P0, [R0+URZ+0x1b0], R3 ;  /* 0x0001b003000085a7 */ /* 0x000ee400080010ff */
[----:B---3--:R-:W-:Y:S05]  /*81f0*/  @!P0 BRA `(.L_x_25) ;  /* 0xfffffffc00f08947 */ /* 0x008fea000383ffff */
[----:B------:R-:W-:Y:S05]  /*8200*/  BRA `(.L_x_126) ;  /* 0xffffff9800607947 */ /* 0x000fea000383ffff */
.L_x_28:
[----:B--2---:R-:W-:-:S07]  /*8210*/  MOV R0, UR33 ;  /* 0x0000002100007c02 */ /* 0x004fce0008000f00 */
.L_x_127:
[----:B--2---:R2:W3:Y:S02]  /*8220*/  SYNCS.PHASECHK.TRANS64.TRYWAIT P0, [R0+URZ+0x88], R3 ;  /* 0x00008803000075a7 */ /* 0x0044e400080011ff */
[----:B---3--:R-:W-:Y:S05]  /*8230*/  @!P0 NANOSLEEP.SYNCS 0x989680 ;  /* 0x009896800000895d */ /* 0x008fea0003900000 */
[----:B------:R-:W3:Y:S02]  /*8240*/  @!P0 SYNCS.PHASECHK.TRANS64 P0, [R0+URZ+0x88], R3 ;  /* 0x00008803000085a7 */ /* 0x000ee400080010ff */
[----:B---3--:R-:W-:Y:S05]  /*8250*/  @!P0 BRA `(.L_x_127) ;  /* 0xfffffffc00f08947 */ /* 0x008fea000383ffff */
[----:B------:R-:W-:Y:S05]  /*8260*/  BRA `(.L_x_27) ;  /* 0xffffff9800a07947 */ /* 0x000fea000383ffff */
.L_x_35:
[----:B-1----:R-:W-:-:S07]  /*8270*/  MOV R0, UR17 ;  /* 0x0000001100007c02 */ /* 0x002fce0008000f00 */
.L_x_128:
[----:B-1----:R1:W2:Y:S02]  /*8280*/  SYNCS.PHASECHK.TRANS64.TRYWAIT P0, [R0+URZ+0x88], R3 ;  /* 0x00008803000075a7 */ /* 0x0022a400080011ff */
[----:B--2---:R-:W-:Y:S05]  /*8290*/  @!P0 NANOSLEEP.SYNCS 0x989680 ;  /* 0x009896800000895d */ /* 0x004fea0003900000 */
[----:B------:R-:W2:Y:S02]  /*82a0*/  @!P0 SYNCS.PHASECHK.TRANS64 P0, [R0+URZ+0x88], R3 ;  /* 0x00008803000085a7 */ /* 0x000ea400080010ff */
[----:B--2---:R-:W-:Y:S05]  /*82b0*/  @!P0 BRA `(.L_x_128) ;  /* 0xfffffffc00f08947 */ /* 0x004fea000383ffff */
[----:B------:R-:W-:Y:S05]  /*82c0*/  BRA `(.L_x_34) ;  /* 0xffffff9c005c7947 */ /* 0x000fea000383ffff */
.L_x_40:
[----:B-1----:R1:W2:Y:S02]  /*82d0*/  SYNCS.PHASECHK.TRANS64.TRYWAIT P0, [R3+URZ+0x140], R0 ;  /* 0x00014000030075a7 */ /* 0x0022a400080011ff */
[----:B--2---:R-:W-:Y:S05]  /*82e0*/  @!P0 NANOSLEEP.SYNCS 0x989680 ;  /* 0x009896800000895d */ /* 0x004fea0003900000 */
[----:B------:R-:W2:Y:S02]  /*82f0*/  @!P0 SYNCS.PHASECHK.TRANS64 P0, [R3+URZ+0x140], R0 ;  /* 0x00014000030085a7 */ /* 0x000ea400080010ff */
[----:B--2---:R-:W-:Y:S05]  /*8300*/  @!P0 BRA `(.L_x_40) ;  /* 0xfffffffc00f08947 */ /* 0x004fea000383ffff */
[----:B------:R-:W-:Y:S05]  /*8310*/  BRA `(.L_x_129) ;  /* 0xffffff9c00fc7947 */ /* 0x000fea000383ffff */
.L_x_44:
[----:B-1----:R-:W-:-:S07]  /*8320*/  MOV R0, UR4 ;  /* 0x0000000400007c02 */ /* 0x002fce0008000f00 */
.L_x_130:
[----:B-1----:R1:W2:Y:S02]  /*8330*/  SYNCS.PHASECHK.TRANS64.TRYWAIT P0, [R0+URZ], R3 ;  /* 0x00000003000075a7 */ /* 0x0022a400080011ff */
[----:B--2---:R-:W-:Y:S05]  /*8340*/  @!P0 NANOSLEEP.SYNCS 0x989680 ;  /* 0x009896800000895d */ /* 0x004fea0003900000 */
[----:B------:R-:W2:Y:S02]  /*8350*/  @!P0 SYNCS.PHASECHK.TRANS64 P0, [R0+URZ], R3 ;  /* 0x00000003000085a7 */ /* 0x000ea400080010ff */
[----:B--2---:R-:W-:Y:S05]  /*8360*/  @!P0 BRA `(.L_x_130) ;  /* 0xfffffffc00f08947 */ /* 0x004fea000383ffff */
[----:B------:R-:W-:Y:S05]  /*8370*/  BRA `(.L_x_131) ;  /* 0xffffffa400a07947 */ /* 0x000fea000383ffff */
.L_x_45:
[----:B------:R-:W-:-:S07]  /*8380*/  MOV R0, UR5 ;  /* 0x0000000500007c02 */ /* 0x000fce0008000f00 */
.L_x_132:
[----:B-1----:R1:W2:Y:S02]  /*8390*/  SYNCS.PHASECHK.TRANS64.TRYWAIT P0, [R0+URZ], R3 ;  /* 0x00000003000075a7 */ /* 0x0022a400080011ff */
[----:B--2---:R-:W-:Y:S05]  /*83a0*/  @!P0 NANOSLEEP.SYNCS 0x989680 ;  /* 0x009896800000895d */ /* 0x004fea0003900000 */
[----:B------:R-:W2:Y:S02]  /*83b0*/  @!P0 SYNCS.PHASECHK.TRANS64 P0, [R0+URZ], R3 ;  /* 0x00000003000085a7 */ /* 0x000ea400080010ff */
[----:B--2---:R-:W-:Y:S05]  /*83c0*/  @!P0 BRA `(.L_x_132) ;  /* 0xfffffffc00f08947 */ /* 0x004fea000383ffff */
[----:B------:R-:W-:Y:S05]  /*83d0*/  BRA `(.L_x_133) ;  /* 0xffffffa400ac7947 */ /* 0x000fea000383ffff */
.L_x_46:
[----:B------:R-:W-:-:S07]  /*83e0*/  MOV R0, UR5 ;  /* 0x0000000500007c02 */ /* 0x000fce0008000f00 */
.L_x_134:
[----:B-1----:R1:W2:Y:S02]  /*83f0*/  SYNCS.PHASECHK.TRANS64.TRYWAIT P0, [R0+URZ], R3 ;  /* 0x00000003000075a7 */ /* 0x0022a400080011ff */
[----:B--2---:R-:W-:Y:S05]  /*8400*/  @!P0 NANOSLEEP.SYNCS 0x989680 ;  /* 0x009896800000895d */ /* 0x004fea0003900000 */
[----:B------:R-:W2:Y:S02]  /*8410*/  @!P0 SYNCS.PHASECHK.TRANS64 P0, [R0+URZ], R3 ;  /* 0x00000003000085a7 */ /* 0x000ea400080010ff */
[----:B--2---:R-:W-:Y:S05]  /*8420*/  @!P0 BRA `(.L_x_134) ;  /* 0xfffffffc00f08947 */ /* 0x004fea000383ffff */
[----:B------:R-:W-:Y:S05]  /*8430*/  BRA `(.L_x_135) ;  /* 0xffffffa400b87947 */ /* 0x000fea000383ffff */
.L_x_47:
[----:B------:R-:W-:-:S07]  /*8440*/  MOV R0, UR5 ;  /* 0x0000000500007c02 */ /* 0x000fce0008000f00 */
.L_x_136:
[----:B-1----:R1:W2:Y:S02]  /*8450*/  SYNCS.PHASECHK.TRANS64.TRYWAIT P0, [R0+URZ], R3 ;  /* 0x00000003000075a7 */ /* 0x0022a400080011ff */
[----:B--2---:R-:W-:Y:S05]  /*8460*/  @!P0 NANOSLEEP.SYNCS 0x989680 ;  /* 0x009896800000895d */ /* 0x004fea0003900000 */
[----:B------:R-:W2:Y:S02]  /*8470*/  @!P0 SYNCS.PHASECHK.TRANS64 P0, [R0+URZ], R3 ;  /* 0x00000003000085a7 */ /* 0x000ea400080010ff */
[----:B--2---:R-:W-:Y:S05]  /*8480*/  @!P0 BRA `(.L_x_136) ;  /* 0xfffffffc00f08947 */ /* 0x004fea000383ffff */
[----:B------:R-:W-:Y:S05]  /*8490*/  BRA `(.L_x_137) ;  /* 0xffffffa400c47947 */ /* 0x000fea000383ffff */
.L_x_48:
[----:B------:R-:W-:-:S07]  /*84a0*/  MOV R0, UR5 ;  /* 0x0000000500007c02 */ /* 0x000fce0008000f00 */
.L_x_138:
[----:B-1----:R1:W2:Y:S02]  /*84b0*/  SYNCS.PHASECHK.TRANS64.TRYWAIT P0, [R0+URZ], R3 ;  /* 0x00000003000075a7 */ /* 0x0022a400080011ff */
[----:B--2---:R-:W-:Y:S05]  /*84c0*/  @!P0 NANOSLEEP.SYNCS 0x989680 ;  /* 0x009896800000895d */ /* 0x004fea0003900000 */
[----:B------:R-:W2:Y:S02]  /*84d0*/  @!P0 SYNCS.PHASECHK.TRANS64 P0, [R0+URZ], R3 ;  /* 0x00000003000085a7 */ /* 0x000ea400080010ff */
[----:B--2---:R-:W-:Y:S05]  /*84e0*/  @!P0 BRA `(.L_x_138) ;  /* 0xfffffffc00f08947 */ /* 0x004fea000383ffff */
[----:B------:R-:W-:Y:S05]  /*84f0*/  BRA `(.L_x_139) ;  /* 0xffffffa400d07947 */ /* 0x000fea000383ffff */
.L_x_49:
[----:B------:R-:W-:-:S07]  /*8500*/  MOV R0, UR5 ;  /* 0x0000000500007c02 */ /* 0x000fce0008000f00 */
.L_x_140:
[----:B-1----:R1:W2:Y:S02]  /*8510*/  SYNCS.PHASECHK.TRANS64.TRYWAIT P0, [R0+URZ], R3 ;  /* 0x00000003000075a7 */ /* 0x0022a400080011ff */
[----:B--2---:R-:W-:Y:S05]  /*8520*/  @!P0 NANOSLEEP.SYNCS 0x989680 ;  /* 0x009896800000895d */ /* 0x004fea0003900000 */
[----:B------:R-:W2:Y:S02]  /*8530*/  @!P0 SYNCS.PHASECHK.TRANS64 P0, [R0+URZ], R3 ;  /* 0x00000003000085a7 */ /* 0x000ea400080010ff */
[----:B--2---:R-:W-:Y:S05]  /*8540*/  @!P0 BRA `(.L_x_140) ;  /* 0xfffffffc00f08947 */ /* 0x004fea000383ffff */
[----:B------:R-:W-:Y:S05]  /*8550*/  BRA `(.L_x_141) ;  /* 0xffffffa400dc7947 */ /* 0x000fea000383ffff */
.L_x_50:
[----:B------:R-:W-:-:S07]  /*8560*/  MOV R0, UR5 ;  /* 0x0000000500007c02 */ /* 0x000fce0008000f00 */
.L_x_142:
[----:B-1----:R1:W2:Y:S02]  /*8570*/  SYNCS.PHASECHK.TRANS64.TRYWAIT P0, [R0+URZ], R3 ;  /* 0x00000003000075a7 */ /* 0x0022a400080011ff */
[----:B--2---:R-:W-:Y:S05]  /*8580*/  @!P0 NANOSLEEP.SYNCS 0x989680 ;  /* 0x009896800000895d */ /* 0x004fea0003900000 */
[----:B------:R-:W2:Y:S02]  /*8590*/  @!P0 SYNCS.PHASECHK.TRANS64 P0, [R0+URZ], R3 ;  /* 0x00000003000085a7 */ /* 0x000ea400080010ff */
[----:B--2---:R-:W-:Y:S05]  /*85a0*/  @!P0 BRA `(.L_x_142) ;  /* 0xfffffffc00f08947 */ /* 0x004fea000383ffff */
[----:B------:R-:W-:Y:S05]  /*85b0*/  BRA `(.L_x_143) ;  /* 0xffffffa400e87947 */ /* 0x000fea000383ffff */
.L_x_51:
[----:B------:R-:W-:-:S07]  /*85c0*/  MOV R0, UR5 ;  /* 0x0000000500007c02 */ /* 0x000fce0008000f00 */
.L_x_144:
[----:B-1----:R1:W2:Y:S02]  /*85d0*/  SYNCS.PHASECHK.TRANS64.TRYWAIT P0, [R0+URZ], R3 ;  /* 0x00000003000075a7 */ /* 0x0022a400080011ff */
[----:B--2---:R-:W-:Y:S05]  /*85e0*/  @!P0 NANOSLEEP.SYNCS 0x989680 ;  /* 0x009896800000895d */ /* 0x004fea0003900000 */
[----:B------:R-:W2:Y:S02]  /*85f0*/  @!P0 SYNCS.PHASECHK.TRANS64 P0, [R0+URZ], R3 ;  /* 0x00000003000085a7 */ /* 0x000ea400080010ff */
[----:B--2---:R-:W-:Y:S05]  /*8600*/  @!P0 BRA `(.L_x_144) ;  /* 0xfffffffc00f08947 */ /* 0x004fea000383ffff */
[----:B------:R-:W-:Y:S05]  /*8610*/  BRA `(.L_x_145) ;  /* 0xffffffa400f47947 */ /* 0x000fea000383ffff */
.L_x_52:
[----:B------:R-:W-:-:S07]  /*8620*/  MOV R0, UR5 ;  /* 0x0000000500007c02 */ /* 0x000fce0008000f00 */
.L_x_146:
[----:B-1----:R1:W2:Y:S02]  /*8630*/  SYNCS.PHASECHK.TRANS64.TRYWAIT P0, [R0+URZ], R3 ;  /* 0x00000003000075a7 */ /* 0x0022a400080011ff */
[----:B--2---:R-:W-:Y:S05]  /*8640*/  @!P0 NANOSLEEP.SYNCS 0x989680 ;  /* 0x009896800000895d */ /* 0x004fea0003900000 */
[----:B------:R-:W2:Y:S02]  /*8650*/  @!P0 SYNCS.PHASECHK.TRANS64 P0, [R0+URZ], R3 ;  /* 0x00000003000085a7 */ /* 0x000ea400080010ff */
[----:B--2---:R-:W-:Y:S05]  /*8660*/  @!P0 BRA `(.L_x_146) ;  /* 0xfffffffc00f08947 */ /* 0x004fea000383ffff */
[----:B------:R-:W-:Y:S05]  /*8670*/  BRA `(.L_x_147) ;  /* 0xffffffa800007947 */ /* 0x000fea000383ffff */
.L_x_53:
[----:B------:R-:W-:-:S07]  /*8680*/  MOV R0, UR5 ;  /* 0x0000000500007c02 */ /* 0x000fce0008000f00 */
.L_x_148:
[----:B-1----:R1:W2:Y:S02]  /*8690*/  SYNCS.PHASECHK.TRANS64.TRYWAIT P0, [R0+URZ], R3 ;  /* 0x00000003000075a7 */ /* 0x0022a400080011ff */
[----:B--2---:R-:W-:Y:S05]  /*86a0*/  @!P0 NANOSLEEP.SYNCS 0x989680 ;  /* 0x009896800000895d */ /* 0x004fea0003900000 */
[----:B------:R-:W2:Y:S02]  /*86b0*/  @!P0 SYNCS.PHASECHK.TRANS64 P0, [R0+URZ], R3 ;  /* 0x00000003000085a7 */ /* 0x000ea400080010ff */
[----:B--2---:R-:W-:Y:S05]  /*86c0*/  @!P0 BRA `(.L_x_148) ;  /* 0xfffffffc00f08947 */ /* 0x004fea000383ffff */
[----:B------:R-:W-:Y:S05]  /*86d0*/  BRA `(.L_x_149) ;  /* 0xffffffa8000c7947 */ /* 0x000fea000383ffff */
.L_x_54:
[----:B------:R-:W-:-:S07]  /*86e0*/  MOV R0, UR5 ;  /* 0x0000000500007c02 */ /* 0x000fce0008000f00 */
.L_x_150:
[----:B-1----:R1:W2:Y:S02]  /*86f0*/  SYNCS.PHASECHK.TRANS64.TRYWAIT P0, [R0+URZ], R3 ;  /* 0x00000003000075a7 */ /* 0x0022a400080011ff */
[----:B--2---:R-:W-:Y:S05]  /*8700*/  @!P0 NANOSLEEP.SYNCS 0x989680 ;  /* 0x009896800000895d */ /* 0x004fea0003900000 */
[----:B------:R-:W2:Y:S02]  /*8710*/  @!P0 SYNCS.PHASECHK.TRANS64 P0, [R0+URZ], R3 ;  /* 0x00000003000085a7 */ /* 0x000ea400080010ff */
[----:B--2---:R-:W-:Y:S05]  /*8720*/  @!P0 BRA `(.L_x_150) ;  /* 0xfffffffc00f08947 */ /* 0x004fea000383ffff */
[----:B------:R-:W-:Y:S05]  /*8730*/  BRA `(.L_x_151) ;  /* 0xffffffa800187947 */ /* 0x000fea000383ffff */
.L_x_55:
[----:B------:R-:W-:-:S07]  /*8740*/  MOV R0, UR5 ;  /* 0x0000000500007c02 */ /* 0x000fce0008000f00 */
.L_x_152:
[----:B-1----:R1:W2:Y:S02]  /*8750*/  SYNCS.PHASECHK.TRANS64.TRYWAIT P0, [R0+URZ], R3 ;  /* 0x00000003000075a7 */ /* 0x0022a400080011ff */
[----:B--2---:R-:W-:Y:S05]  /*8760*/  @!P0 NANOSLEEP.SYNCS 0x989680 ;  /* 0x009896800000895d */ /* 0x004fea0003900000 */
[----:B------:R-:W2:Y:S02]  /*8770*/  @!P0 SYNCS.PHASECHK.TRANS64 P0, [R0+URZ], R3 ;  /* 0x00000003000085a7 */ /* 0x000ea400080010ff */
[----:B--2---:R-:W-:Y:S05]  /*8780*/  @!P0 BRA `(.L_x_152) ;  /* 0xfffffffc00f08947 */ /* 0x004fea000383ffff */
[----:B------:R-:W-:Y:S05]  /*8790*/  BRA `(.L_x_153) ;  /* 0xffffffa800247947 */ /* 0x000fea000383ffff */
.L_x_56:
[----:B------:R-:W-:-:S07]  /*87a0*/  MOV R0, UR5 ;  /* 0x0000000500007c02 */ /* 0x000fce0008000f00 */
.L_x_154:
[----:B-1----:R1:W2:Y:S02]  /*87b0*/  SYNCS.PHASECHK.TRANS64.TRYWAIT P0, [R0+URZ], R3 ;  /* 0x00000003000075a7 */ /* 0x0022a400080011ff */
[----:B--2---:R-:W-:Y:S05]  /*87c0*/  @!P0 NANOSLEEP.SYNCS 0x989680 ;  /* 0x009896800000895d */ /* 0x004fea0003900000 */
[----:B------:R-:W2:Y:S02]  /*87d0*/  @!P0 SYNCS.PHASECHK.TRANS64 P0, [R0+URZ], R3 ;  /* 0x00000003000085a7 */ /* 0x000ea400080010ff */
[----:B--2---:R-:W-:Y:S05]  /*87e0*/  @!P0 BRA `(.L_x_154) ;  /* 0xfffffffc00f08947 */ /* 0x004fea000383ffff */
[----:B------:R-:W-:Y:S05]  /*87f0*/  BRA `(.L_x_155) ;  /* 0xffffffa800307947 */ /* 0x000fea000383ffff */
.L_x_57:
[----:B------:R-:W-:-:S07]  /*8800*/  MOV R0, UR5 ;  /* 0x0000000500007c02 */ /* 0x000fce0008000f00 */
.L_x_156:
[----:B-1----:R1:W2:Y:S02]  /*8810*/  SYNCS.PHASECHK.TRANS64.TRYWAIT P0, [R0+URZ], R3 ;  /* 0x00000003000075a7 */ /* 0x0022a400080011ff */
[----:B--2---:R-:W-:Y:S05]  /*8820*/  @!P0 NANOSLEEP.SYNCS 0x989680 ;  /* 0x009896800000895d */ /* 0x004fea0003900000 */
[----:B------:R-:W2:Y:S02]  /*8830*/  @!P0 SYNCS.PHASECHK.TRANS64 P0, [R0+URZ], R3 ;  /* 0x00000003000085a7 */ /* 0x000ea400080010ff */
[----:B--2---:R-:W-:Y:S05]  /*8840*/  @!P0 BRA `(.L_x_156) ;  /* 0xfffffffc00f08947 */ /* 0x004fea000383ffff */
[----:B------:R-:W-:Y:S05]  /*8850*/  BRA `(.L_x_157) ;  /* 0xffffffa8003c7947 */ /* 0x000fea000383ffff */
.L_x_58:
[----:B------:R-:W-:-:S07]  /*8860*/  MOV R0, UR5 ;  /* 0x0000000500007c02 */ /* 0x000fce0008000f00 */
.L_x_158:
[----:B-1----:R1:W2:Y:S02]  /*8870*/  SYNCS.PHASECHK.TRANS64.TRYWAIT P0, [R0+URZ], R3 ;  /* 0x00000003000075a7 */ /* 0x0022a400080011ff */
[----:B--2---:R-:W-:Y:S05]  /*8880*/  @!P0 NANOSLEEP.SYNCS 0x989680 ;  /* 0x009896800000895d */ /* 0x004fea0003900000 */
[----:B------:R-:W2:Y:S02]  /*8890*/  @!P0 SYNCS.PHASECHK.TRANS64 P0, [R0+URZ], R3 ;  /* 0x00000003000085a7 */ /* 0x000ea400080010ff */
[----:B--2---:R-:W-:Y:S05]  /*88a0*/  @!P0 BRA `(.L_x_158) ;  /* 0xfffffffc00f08947 */ /* 0x004fea000383ffff */
[----:B------:R-:W-:Y:S05]  /*88b0*/  BRA `(.L_x_159) ;  /* 0xffffffa800487947 */ /* 0x000fea000383ffff */
.L_x_59:
[----:B------:R-:W-:-:S07]  /*88c0*/  MOV R0, UR5 ;  /* 0x0000000500007c02 */ /* 0x000fce0008000f00 */
.L_x_160:
[----:B-1----:R1:W2:Y:S02]  /*88d0*/  SYNCS.PHASECHK.TRANS64.TRYWAIT P0, [R0+URZ], R3 ;  /* 0x00000003000075a7 */ /* 0x0022a400080011ff */
[----:B--2---:R-:W-:Y:S05]  /*88e0*/  @!P0 NANOSLEEP.SYNCS 0x989680 ;  /* 0x009896800000895d */ /* 0x004fea0003900000 */
[----:B------:R-:W2:Y:S02]  /*88f0*/  @!P0 SYNCS.PHASECHK.TRANS64 P0, [R0+URZ], R3 ;  /* 0x00000003000085a7 */ /* 0x000ea400080010ff */
[----:B--2---:R-:W-:Y:S05]  /*8900*/  @!P0 BRA `(.L_x_160) ;  /* 0xfffffffc00f08947 */ /* 0x004fea000383ffff */
[----:B------:R-:W-:Y:S05]  /*8910*/  BRA `(.L_x_161) ;  /* 0xffffffa800547947 */ /* 0x000fea000383ffff */
.L_x_62:
[----:B-1----:R1:W2:Y:S02]  /*8920*/  SYNCS.PHASECHK.TRANS64.TRYWAIT P0, [R2+URZ+0x1a0], R5 ;  /* 0x0001a005020075a7 */ /* 0x0022a400080011ff */
[----:B--2---:R-:W-:Y:S05]  /*8930*/  @!P0 NANOSLEEP.SYNCS 0x989680 ;  /* 0x009896800000895d */ /* 0x004fea0003900000 */
[----:B------:R-:W2:Y:S02]  /*8940*/  @!P0 SYNCS.PHASECHK.TRANS64 P0, [R2+URZ+0x1a0], R5 ;  /* 0x0001a005020085a7 */ /* 0x000ea400080010ff */
[----:B--2---:R-:W-:Y:S05]  /*8950*/  @!P0 BRA `(.L_x_62) ;  /* 0xfffffffc00f08947 */ /* 0x004fea000383ffff */
[----:B------:R-:W-:Y:S05]  /*8960*/  BRA `(.L_x_162) ;  /* 0xffffffa800b87947 */ /* 0x000fea000383ffff */
.L_x_63:
[----:B------:R-:W-:-:S07]  /*8970*/  MOV R2, UR4 ;  /* 0x0000000400027c02 */ /* 0x000fce0008000f00 */
.L_x_163:
[----:B-1----:R1:W2:Y:S02]  /*8980*/  SYNCS.PHASECHK.TRANS64.TRYWAIT P0, [R2+URZ+0x150], R5 ;  /* 0x00015005020075a7 */ /* 0x0022a400080011ff */
[----:B--2---:R-:W-:Y:S05]  /*8990*/  @!P0 NANOSLEEP.SYNCS 0x989680 ;  /* 0x009896800000895d */ /* 0x004fea0003900000 */
[----:B------:R-:W2:Y:S02]  /*89a0*/  @!P0 SYNCS.PHASECHK.TRANS64 P0, [R2+URZ+0x150], R5 ;  /* 0x00015005020085a7 */ /* 0x000ea400080010ff */
[----:B--2---:R-:W-:Y:S05]  /*89b0*/  @!P0 BRA `(.L_x_163) ;  /* 0xfffffffc00f08947 */ /* 0x004fea000383ffff */
[----:B------:R-:W-:Y:S05]  /*89c0*/  BRA `(.L_x_164) ;  /* 0xffffffa800c87947 */ /* 0x000fea000383ffff */
.L_x_64:
[----:B-1----:R1:W2:Y:S02]  /*89d0*/  SYNCS.PHASECHK.TRANS64.TRYWAIT P1, [R2+URZ+0x140], R5 ;  /* 0x00014005020075a7 */ /* 0x0022a400080211ff */
[----:B--2---:R-:W-:Y:S05]  /*89e0*/  @!P1 NANOSLEEP.SYNCS 0x989680 ;  /* 0x009896800000995d */ /* 0x004fea0003900000 */
[----:B------:R-:W2:Y:S02]  /*89f0*/  @!P1 SYNCS.PHASECHK.TRANS64 P1, [R2+URZ+0x140], R5 ;  /* 0x00014005020095a7 */ /* 0x000ea400080210ff */
[----:B--2---:R-:W-:Y:S05]  /*8a00*/  @!P1 BRA `(.L_x_64) ;  /* 0xfffffffc00f09947 */ /* 0x004fea000383ffff */
[----:B------:R-:W-:Y:S05]  /*8a10*/  BRA `(.L_x_165) ;  /* 0xffffffa800f87947 */ /* 0x000fea000383ffff */
.L_x_67:
[----:B------:R-:W-:-:S07]  /*8a20*/  MOV R0, UR4 ;  /* 0x0000000400007c02 */ /* 0x000fce0008000f00 */
.L_x_166:
[----:B-1----:R1:W2:Y:S02]  /*8a30*/  SYNCS.PHASECHK.TRANS64.TRYWAIT P0, [R0+URZ+0x150], R3 ;  /* 0x00015003000075a7 */ /* 0x0022a400080011ff */
[----:B--2---:R-:W-:Y:S05]  /*8a40*/  @!P0 NANOSLEEP.SYNCS 0x989680 ;  /* 0x009896800000895d */ /* 0x004fea0003900000 */
[----:B------:R-:W2:Y:S02]  /*8a50*/  @!P0 SYNCS.PHASECHK.TRANS64 P0, [R0+URZ+0x150], R3 ;  /* 0x00015003000085a7 */ /* 0x000ea400080010ff */
[----:B--2---:R-:W-:Y:S05]  /*8a60*/  @!P0 BRA `(.L_x_166) ;  /* 0xfffffffc00f08947 */ /* 0x004fea000383ffff */
[----:B------:R-:W-:Y:S05]  /*8a70*/  BRA `(.L_x_66) ;  /* 0xffffffac004c7947 */ /* 0x000fea000383ffff */
.L_x_74:
[----:B-1----:R1:W2:Y:S02]  /*8a80*/  SYNCS.PHASECHK.TRANS64.TRYWAIT P1, [R0+URZ+0x140], R5 ;  /* 0x00014005000075a7 */ /* 0x0022a400080211ff */
[----:B--2---:R-:W-:Y:S05]  /*8a90*/  @!P1 NANOSLEEP.SYNCS 0x989680 ;  /* 0x009896800000995d */ /* 0x004fea0003900000 */
[----:B------:R-:W2:Y:S02]  /*8aa0*/  @!P1 SYNCS.PHASECHK.TRANS64 P1, [R0+URZ+0x140], R5 ;  /* 0x00014005000095a7 */ /* 0x000ea400080210ff */
[----:B--2---:R-:W-:Y:S05]  /*8ab0*/  @!P1 BRA `(.L_x_74) ;  /* 0xfffffffc00f09947 */ /* 0x004fea000383ffff */
[----:B------:R-:W-:Y:S05]  /*8ac0*/  BRA `(.L_x_167) ;  /* 0xffffffb000b47947 */ /* 0x000fea000383ffff */
.L_x_75:
[----:B------:R-:W-:-:S07]  /*8ad0*/  MOV R3, UR23 ;  /* 0x0000001700037c02 */ /* 0x000fce0008000f00 */
.L_x_168:
[----:B-1----:R1:W2:Y:S02]  /*8ae0*/  SYNCS.PHASECHK.TRANS64.TRYWAIT P0, [R3+URZ+0x180], R0 ;  /* 0x00018000030075a7 */ /* 0x0022a400080011ff */
[----:B--2---:R-:W-:Y:S05]  /*8af0*/  @!P0 NANOSLEEP.SYNCS 0x989680 ;  /* 0x009896800000895d */ /* 0x004fea0003900000 */
[----:B------:R-:W2:Y:S02]  /*8b00*/  @!P0 SYNCS.PHASECHK.TRANS64 P0, [R3+URZ+0x180], R0 ;  /* 0x00018000030085a7 */ /* 0x000ea400080010ff */
[----:B--2---:R-:W-:Y:S05]  /*8b10*/  @!P0 BRA `(.L_x_168) ;  /* 0xfffffffc00f08947 */ /* 0x004fea000383ffff */
[----:B------:R-:W-:Y:S05]  /*8b20*/  BRA `(.L_x_169) ;  /* 0xffffffb400047947 */ /* 0x000fea000383ffff */
.L_x_78:
[----:B------:R-:W-:Y:S07]  /*8b30*/  MOV R0, UR5 ;  /* 0x0000000500007c02 */ /* 0x000fee0008000f00 */
.L_x_170:
[----:B-1----:R1:W2:Y:S02]  /*8b40*/  SYNCS.PHASECHK.TRANS64.TRYWAIT P0, [R0+URZ], R3 ;  /* 0x00000003000075a7 */ /* 0x0022a400080011ff */
[----:B--2---:R-:W-:Y:S05]  /*8b50*/  @!P0 NANOSLEEP.SYNCS 0x989680 ;  /* 0x009896800000895d */ /* 0x004fea0003900000 */
[----:B------:R-:W2:Y:S02]  /*8b60*/  @!P0 SYNCS.PHASECHK.TRANS64 P0, [R0+URZ], R3 ;  /* 0x00000003000085a7 */ /* 0x000ea400080010ff */
[----:B--2---:R-:W-:Y:S05]  /*8b70*/  @!P0 BRA `(.L_x_170) ;  /* 0xfffffffc00f08947 */ /* 0x004fea000383ffff */
[----:B------:R-:W-:Y:S05]  /*8b80*/  BRA `(.L_x_77) ;  /* 0xffffffb400207947 */ /* 0x000fea000383ffff */
.L_x_81:
[----:B------:R-:W-:-:S07]  /*8b90*/  MOV R0, UR4 ;  /* 0x0000000400007c02 */ /* 0x000fce0008000f00 */
.L_x_171:
[----:B--2---:R2:W4:Y:S02]  /*8ba0*/  SYNCS.PHASECHK.TRANS64.TRYWAIT P0, [R0+URZ], R3 ;  /* 0x00000003000075a7 */ /* 0x00452400080011ff */
[----:B----4-:R-:W-:Y:S05]  /*8bb0*/  @!P0 NANOSLEEP.SYNCS 0x989680 ;  /* 0x009896800000895d */ /* 0x010fea0003900000 */
[----:B------:R-:W4:Y:S02]  /*8bc0*/  @!P0 SYNCS.PHASECHK.TRANS64 P0, [R0+URZ], R3 ;  /* 0x00000003000085a7 */ /* 0x000f2400080010ff */
[----:B----4-:R-:W-:Y:S05]  /*8bd0*/  @!P0 BRA `(.L_x_171) ;  /* 0xfffffffc00f08947 */ /* 0x010fea000383ffff */
[----:B------:R-:W-:Y:S05]  /*8be0*/  BRA `(.L_x_172) ;  /* 0xffffffb400d47947 */ /* 0x000fea000383ffff */
.L_x_82:
[----:B------:R-:W-:-:S07]  /*8bf0*/  MOV R0, UR5 ;  /* 0x0000000500007c02 */ /* 0x000fce0008000f00 */
.L_x_173:
[----:B-1----:R1:W2:Y:S02]  /*8c00*/  SYNCS.PHASECHK.TRANS64.TRYWAIT P0, [R0+URZ], R3 ;  /* 0x00000003000075a7 */ /* 0x0022a400080011ff */
[----:B--2---:R-:W-:Y:S05]  /*8c10*/  @!P0 NANOSLEEP.SYNCS 0x989680 ;  /* 0x009896800000895d */ /* 0x004fea0003900000 */
[----:B------:R-:W2:Y:S02]  /*8c20*/  @!P0 SYNCS.PHASECHK.TRANS64 P0, [R0+URZ], R3 ;  /* 0x00000003000085a7 */ /* 0x000ea400080010ff */
[----:B--2---:R-:W-:Y:S05]  /*8c30*/  @!P0 BRA `(.L_x_173) ;  /* 0xfffffffc00f08947 */ /* 0x004fea000383ffff */
[----:B------:R-:W-:Y:S05]  /*8c40*/  BRA `(.L_x_174) ;  /* 0xffffffb400e07947 */ /* 0x000fea000383ffff */
.L_x_83:
[----:B------:R-:W-:-:S07]  /*8c50*/  MOV R0, UR5 ;  /* 0x0000000500007c02 */ /* 0x000fce0008000f00 */
.L_x_175:
[----:B-1----:R1:W2:Y:S02]  /*8c60*/  SYNCS.PHASECHK.TRANS64.TRYWAIT P0, [R0+URZ], R3 ;  /* 0x00000003000075a7 */ /* 0x0022a400080011ff */
[----:B--2---:R-:W-:Y:S05]  /*8c70*/  @!P0 NANOSLEEP.SYNCS 0x989680 ;  /* 0x009896800000895d */ /* 0x004fea0003900000 */
[----:B------:R-:W2:Y:S02]  /*8c80*/  @!P0 SYNCS.PHASECHK.TRANS64 P0, [R0+URZ], R3 ;  /* 0x00000003000085a7 */ /* 0x000ea400080010ff */
[----:B--2---:R-:W-:Y:S05]  /*8c90*/  @!P0 BRA `(.L_x_175) ;  /* 0xfffffffc00f08947 */ /* 0x004fea000383ffff */
[----:B------:R-:W-:Y:S05]  /*8ca0*/  BRA `(.L_x_176) ;  /* 0xffffffb400ec7947 */ /* 0x000fea000383ffff */
.L_x_84:
[----:B------:R-:W-:-:S07]  /*8cb0*/  MOV R0, UR4 ;  /* 0x0000000400007c02 */ /* 0x000fce0008000f00 */
.L_x_177:
[----:B-1----:R1:W2:Y:S02]  /*8cc0*/  SYNCS.PHASECHK.TRANS64.TRYWAIT P0, [R0+URZ], R3 ;  /* 0x00000003000075a7 */ /* 0x0022a400080011ff */
[----:B--2---:R-:W-:Y:S05]  /*8cd0*/  @!P0 NANOSLEEP.SYNCS 0x989680 ;  /* 0x009896800000895d */ /* 0x004fea0003900000 */
[----:B------:R-:W2:Y:S02]  /*8ce0*/  @!P0 SYNCS.PHASECHK.TRANS64 P0, [R0+URZ], R3 ;  /* 0x00000003000085a7 */ /* 0x000ea400080010ff */
[----:B--2---:R-:W-:Y:S05]  /*8cf0*/  @!P0 BRA `(.L_x_177) ;  /* 0xfffffffc00f08947 */ /* 0x004fea000383ffff */
[----:B------:R-:W-:Y:S05]  /*8d00*/  BRA `(.L_x_178) ;  /* 0xffffffb400f87947 */ /* 0x000fea000383ffff */
.L_x_89:
[----:B--2---:R2:W4:Y:S02]  /*8d10*/  SYNCS.PHASECHK.TRANS64.TRYWAIT P0, [R12+URZ+0x140], R9 ;  /* 0x000140090c0075a7 */ /* 0x00452400080011ff */
[----:B----4-:R-:W-:Y:S05]  /*8d20*/  @!P0 NANOSLEEP.SYNCS 0x989680 ;  /* 0x009896800000895d */ /* 0x010fea0003900000 */
[----:B------:R-:W4:Y:S02]  /*8d30*/  @!P0 SYNCS.PHASECHK.TRANS64 P0, [R12+URZ+0x140], R9 ;  /* 0x000140090c0085a7 */ /* 0x000f2400080010ff */
[----:B----4-:R-:W-:Y:S05]  /*8d40*/  @!P0 BRA `(.L_x_89) ;  /* 0xfffffffc00f08947 */ /* 0x010fea000383ffff */
[----:B------:R-:W-:Y:S05]  /*8d50*/  BRA `(.L_x_179) ;  /* 0xffffffbc00187947 */ /* 0x000fea000383ffff */
.L_x_92:
[----:B------:R-:W-:Y:S07]  /*8d60*/  MOV R0, UR21 ;  /* 0x0000001500007c02 */ /* 0x000fee0008000f00 */
.L_x_180:
[----:B--2---:R2:W3:Y:S02]  /*8d70*/  SYNCS.PHASECHK.TRANS64.TRYWAIT P2, [R0+URZ+0x138], R11 ;  /* 0x0001380b000075a7 */ /* 0x0044e400080411ff */
[----:B---3--:R-:W-:Y:S05]  /*8d80*/  @!P2 NANOSLEEP.SYNCS 0x989680 ;  /* 0x009896800000a95d */ /* 0x008fea0003900000 */
[----:B------:R-:W3:Y:S02]  /*8d90*/  @!P2 SYNCS.PHASECHK.TRANS64 P2, [R0+URZ+0x138], R11 ;  /* 0x0001380b0000a5a7 */ /* 0x000ee400080410ff */
[----:B---3--:R-:W-:Y:S05]  /*8da0*/  @!P2 BRA `(.L_x_180) ;  /* 0xfffffffc00f0a947 */ /* 0x008fea000383ffff */
[----:B------:R-:W-:Y:S05]  /*8db0*/  BRA `(.L_x_91) ;  /* 0xffffffc000807947 */ /* 0x000fea000383ffff */
.L_x_95:
[----:B--2---:R-:W-:Y:S07]  /*8dc0*/  MOV R0, UR21 ;  /* 0x0000001500007c02 */ /* 0x004fee0008000f00 */
.L_x_181:
[----:B--2---:R2:W3:Y:S02]  /*8dd0*/  SYNCS.PHASECHK.TRANS64.TRYWAIT P0, [R0+URZ+0x120], R9 ;  /* 0x00012009000075a7 */ /* 0x0044e400080011ff */
[----:B---3--:R-:W-:Y:S05]  /*8de0*/  @!P0 NANOSLEEP.SYNCS 0x989680 ;  /* 0x009896800000895d */ /* 0x008fea0003900000 */
[----:B------:R-:W3:Y:S02]  /*8df0*/  @!P0 SYNCS.PHASECHK.TRANS64 P0, [R0+URZ+0x120], R9 ;  /* 0x00012009000085a7 */ /* 0x000ee400080010ff */
[----:B---3--:R-:W-:Y:S05]  /*8e00*/  @!P0 BRA `(.L_x_181) ;  /* 0xfffffffc00f08947 */ /* 0x008fea000383ffff */
[----:B------:R-:W-:Y:S05]  /*8e10*/  BRA `(.L_x_182) ;  /* 0xffffffc000dc7947 */ /* 0x000fea000383ffff */
.L_x_96:
[----:B------:R-:W-:Y:S07]  /*8e20*/  MOV R0, UR21 ;  /* 0x0000001500007c02 */ /* 0x000fee0008000f00 */
.L_x_183:
[----:B--2---:R2:W3:Y:S02]  /*8e30*/  SYNCS.PHASECHK.TRANS64.TRYWAIT P0, [R0+URZ+0x128], R9 ;  /* 0x00012809000075a7 */ /* 0x0044e400080011ff */
[----:B---3--:R-:W-:Y:S05]  /*8e40*/  @!P0 NANOSLEEP.SYNCS 0x989680 ;  /* 0x009896800000895d */ /* 0x008fea0003900000 */
[----:B------:R-:W3:Y:S02]  /*8e50*/  @!P0 SYNCS.PHASECHK.TRANS64 P0, [R0+URZ+0x128], R9 ;  /* 0x00012809000085a7 */ /* 0x000ee400080010ff */
[----:B---3--:R-:W-:Y:S05]  /*8e60*/  @!P0 BRA `(.L_x_183) ;  /* 0xfffffffc00f08947 */ /* 0x008fea000383ffff */
[----:B------:R-:W-:Y:S05]  /*8e70*/  BRA `(.L_x_184) ;  /* 0xffffffc400147947 */ /* 0x000fea000383ffff */
.L_x_98:
[----:B------:R-:W-:-:S07]  /*8e80*/  MOV R0, UR21 ;  /* 0x0000001500007c02 */ /* 0x000fce0008000f00 */
.L_x_185:
[----:B---3--:R3:W4:Y:S02]  /*8e90*/  SYNCS.PHASECHK.TRANS64.TRYWAIT P0, [R0+URZ+0x120], R3 ;  /* 0x00012003000075a7 */ /* 0x00872400080011ff */
[----:B----4-:R-:W-:Y:S05]  /*8ea0*/  @!P0 NANOSLEEP.SYNCS 0x989680 ;  /* 0x009896800000895d */ /* 0x010fea0003900000 */
[----:B------:R-:W4:Y:S02]  /*8eb0*/  @!P0 SYNCS.PHASECHK.TRANS64 P0, [R0+URZ+0x120], R3 ;  /* 0x00012003000085a7 */ /* 0x000f2400080010ff */
[----:B----4-:R-:W-:Y:S05]  /*8ec0*/  @!P0 BRA `(.L_x_185) ;  /* 0xfffffffc00f08947 */ /* 0x010fea000383ffff */
[----:B------:R-:W-:Y:S05]  /*8ed0*/  BRA `(.L_x_186) ;  /* 0xffffffc400847947 */ /* 0x000fea000383ffff */
.L_x_100:
[----:B-1----:R1:W2:Y:S02]  /*8ee0*/  SYNCS.PHASECHK.TRANS64.TRYWAIT P0, [R3+URZ+0x140], R0 ;  /* 0x00014000030075a7 */ /* 0x0022a400080011ff */
[----:B--2---:R-:W-:Y:S05]  /*8ef0*/  @!P0 NANOSLEEP.SYNCS 0x989680 ;  /* 0x009896800000895d */ /* 0x004fea0003900000 */
[----:B------:R-:W2:Y:S02]  /*8f00*/  @!P0 SYNCS.PHASECHK.TRANS64 P0, [R3+URZ+0x140], R0 ;  /* 0x00014000030085a7 */ /* 0x000ea400080010ff */
[----:B--2---:R-:W-:Y:S05]  /*8f10*/  @!P0 BRA `(.L_x_100) ;  /* 0xfffffffc00f08947 */ /* 0x004fea000383ffff */
[----:B------:R-:W-:Y:S05]  /*8f20*/  BRA `(.L_x_187) ;  /* 0xffffffc8004c7947 */ /* 0x000fea000383ffff */
.L_x_111:
[----:B--2---:R2:W1:Y:S02]  /*8f30*/  SYNCS.PHASECHK.TRANS64.TRYWAIT P1, [R2+URZ+0x110], R5 ;  /* 0x00011005020075a7 */ /* 0x00446400080211ff */
[----:B-1----:R-:W-:Y:S05]  /*8f40*/  @!P1 NANOSLEEP.SYNCS 0x989680 ;  /* 0x009896800000995d */ /* 0x002fea0003900000 */
[----:B------:R-:W1:Y:S02]  /*8f50*/  @!P1 SYNCS.PHASECHK.TRANS64 P1, [R2+URZ+0x110], R5 ;  /* 0x00011005020095a7 */ /* 0x000e6400080210ff */
[----:B-1----:R-:W-:Y:S05]  /*8f60*/  @!P1 BRA `(.L_x_111) ;  /* 0xfffffffc00f09947 */ /* 0x002fea000383ffff */
[----:B------:R-:W-:Y:S05]  /*8f70*/  BRA `(.L_x_110) ;  /* 0xffffffd400c07947 */ /* 0x000fea000383ffff */
.L_x_113:
[----:B--2---:R2:W4:Y:S02]  /*8f80*/  SYNCS.PHASECHK.TRANS64.TRYWAIT P0, [R100+URZ+0x160], R3 ;  /* 0x00016003640075a7 */ /* 0x00452400080011ff */
[----:B----4-:R-:W-:Y:S05]  /*8f90*/  @!P0 NANOSLEEP.SYNCS 0x989680 ;  /* 0x009896800000895d */ /* 0x010fea0003900000 */
[----:B------:R-:W4:Y:S02]  /*8fa0*/  @!P0 SYNCS.PHASECHK.TRANS64 P0, [R100+URZ+0x160], R3 ;  /* 0x00016003640085a7 */ /* 0x000f2400080010ff */
[----:B----4-:R-:W-:Y:S05]  /*8fb0*/  @!P0 BRA `(.L_x_113) ;  /* 0xfffffffc00f08947 */ /* 0x010fea000383ffff */
[----:B------:R-:W-:Y:S05]  /*8fc0*/  BRA `(.L_x_112) ;  /* 0xffffffd800107947 */ /* 0x000fea000383ffff */
.L_x_121:
[----:B---3--:R3:W4:Y:S02]  /*8fd0*/  SYNCS.PHASECHK.TRANS64.TRYWAIT P0, [R109+URZ+0x110], R4 ;  /* 0x000110046d0075a7 */ /* 0x00872400080011ff */
[----:B----4-:R-:W-:Y:S05]  /*8fe0*/  @!P0 NANOSLEEP.SYNCS 0x989680 ;  /* 0x009896800000895d */ /* 0x010fea0003900000 */
[----:B------:R-:W4:Y:S02]  /*8ff0*/  @!P0 SYNCS.PHASECHK.TRANS64 P0, [R109+URZ+0x110], R4 ;  /* 0x000110046d0085a7 */ /* 0x000f2400080010ff */
[----:B----4-:R-:W-:Y:S05]  /*9000*/  @!P0 BRA `(.L_x_121) ;  /* 0xfffffffc00f08947 */ /* 0x010fea000383ffff */
[----:B------:R-:W-:Y:S05]  /*9010*/  BRA `(.L_x_120) ;  /* 0xffffffe400047947 */ /* 0x000fea000383ffff */
        .weak           $__internal_0_$__cuda_sm10x_tcgen05_guardrail_trap_col_being_dealloced_not_returned_by_alloc
        .type           $__internal_0_$__cuda_sm10x_tcgen05_guardrail_trap_col_being_dealloced_not_returned_by_alloc,@function
        .size           $__internal_0_$__cuda_sm10x_tcgen05_guardrail_trap_col_being_dealloced_not_returned_by_alloc,($__internal_1_$__cuda_sm10x_tcgen05_guardrail_trap_phase_invalid_during_alloc - $__internal_0_$__cuda_sm10x_tcgen05_guardrail_trap_col_being_dealloced_not_returned_by_alloc)
$__internal_0_$__cuda_sm10x_tcgen05_guardrail_trap_col_being_dealloced_not_returned_by_alloc:
[----:B------:R-:W-:Y:S05]  /*9020*/  BPT.TRAP 0x1 ;  /* 0x000000040000795c */ /* 0x000fea0000300000 */
[----:B------:R-:W-:-:S04]  /*9030*/  HFMA2 R3, -RZ, RZ, 0, 0 ;  /* 0x00000000ff037431 */ /* 0x000fc800000001ff */
[----:B------:R-:W-:Y:S05]  /*9040*/  RET.REL.NODEC R2 `(_ZN7cutlass13device_kernelINS_4gemm6kernel13GemmUniversalIN4cute5tupleIJiiiiEEENS1_10collective13CollectiveMmaINS1_35MainloopSm100TmaUmmaWarpSpecializedILi17ELi2ELi4ENS5_IJNS4_1CILi1EEENSA_ILi8EEESB_EEEEENS5_IJNSA_ILi64EEENSA_ILi128EEESF_EEENS_12float_e4m3_tENS5_IJlSB_lEEESI_SJ_NS4_8TiledMMAINS4_8MMA_AtomIJNS4_10MMA_TraitsINS4_19SM100_MMA_F8F6F4_SSEJSI_SI_fSF_SG_NS4_17integral_constantINS4_4UMMA5MajorELSQ_0EEESR_NSO_INSP_7ScaleInELSS_0EEEST_EEEEEENS4_6LayoutINS5_IJSB_SB_SB_EEENS5_IJNSA_ILi0EEESY_SY_EEEEENS5_IJNS4_10UnderscoreES11_S11_EEEEENS4_23SM90_TMA_LOAD_MULTICASTENS4_14ComposedLayoutINS4_7SwizzleILi2ELi4ELi3EEENS4_18smem_ptr_flag_bitsILi8EEENSW_INS5_IJSC_SF_EEENS5_IJSF_SB_EEEEEEEvNS4_8identityENS4_13SM90_TMA_LOADES1D_vS1E_EENS_8epilogue10collective18CollectiveEpilogueINS1H_23Sm100TmaWarpSpecializedILi2ELi2ELi32ELb0ELb0EEEJSH_NS5_IJNSW_ISF_SB_EES1M_EEESI_SJ_SI_SJ_NS1H_6fusion15FusionCallbacksIS1L_NS1O_17LinearCombinationISI_fSI_fLNS_15FloatRoundStyleE2EEESH_S1N_JEEENS4_5SM1004TMEM4LOAD26SM100_TMEM_LOAD_16dp32b32xES1F_S1D_NS4_39AutoVectorizingCopyWithAssumedAlignmentILi128EEENS4_14SM90_TMA_STOREES1D_S1Z_S1Z_EEEvvEEEEvNT_6ParamsE) ;  /* 0xffffff6c02ec7950 */ /* 0x000fea0003c3ffff */
        .weak           $__internal_1_$__cuda_sm10x_tcgen05_guardrail_trap_phase_invalid_during_alloc
        .type           $__internal_1_$__cuda_sm10x_tcgen05_guardrail_trap_phase_invalid_during_alloc,@function
        .size           $__internal_1_$__cuda_sm10x_tcgen05_guardrail_trap_phase_invalid_during_alloc,($__internal_2_$__cuda_sm10x_tcgen05_guardrail_trap_unallocated_columns_being_dealloced - $__internal_1_$__cuda_sm10x_tcgen05_guardrail_trap_phase_invalid_during_alloc)
$__internal_1_$__cuda_sm10x_tcgen05_guardrail_trap_phase_invalid_during_alloc:
[----:B------:R-:W-:Y:S05]  /*9050*/  BPT.TRAP 0x1 ;  /* 0x000000040000795c */ /* 0x000fea0000300000 */
[----:B------:R-:W-:-:S04]  /*9060*/  MOV R5, 0x0 ;  /* 0x0000000000057802 */ /* 0x000fc80000000f00 */
[----:B------:R-:W-:Y:S05]  /*9070*/  RET.REL.NODEC R4 `(_ZN7cutlass13device_kernelINS_4gemm6kernel13GemmUniversalIN4cute5tupleIJiiiiEEENS1_10collective13CollectiveMmaINS1_35MainloopSm100TmaUmmaWarpSpecializedILi17ELi2ELi4ENS5_IJNS4_1CILi1EEENSA_ILi8EEESB_EEEEENS5_IJNSA_ILi64EEENSA_ILi128EEESF_EEENS_12float_e4m3_tENS5_IJlSB_lEEESI_SJ_NS4_8TiledMMAINS4_8MMA_AtomIJNS4_10MMA_TraitsINS4_19SM100_MMA_F8F6F4_SSEJSI_SI_fSF_SG_NS4_17integral_constantINS4_4UMMA5MajorELSQ_0EEESR_NSO_INSP_7ScaleInELSS_0EEEST_EEEEEENS4_6LayoutINS5_IJSB_SB_SB_EEENS5_IJNSA_ILi0EEESY_SY_EEEEENS5_IJNS4_10UnderscoreES11_S11_EEEEENS4_23SM90_TMA_LOAD_MULTICASTENS4_14ComposedLayoutINS4_7SwizzleILi2ELi4ELi3EEENS4_18smem_ptr_flag_bitsILi8EEENSW_INS5_IJSC_SF_EEENS5_IJSF_SB_EEEEEEEvNS4_8identityENS4_13SM90_TMA_LOADES1D_vS1E_EENS_8epilogue10collective18CollectiveEpilogueINS1H_23Sm100TmaWarpSpecializedILi2ELi2ELi32ELb0ELb0EEEJSH_NS5_IJNSW_ISF_SB_EES1M_EEESI_SJ_SI_SJ_NS1H_6fusion15FusionCallbacksIS1L_NS1O_17LinearCombinationISI_fSI_fLNS_15FloatRoundStyleE2EEESH_S1N_JEEENS4_5SM1004TMEM4LOAD26SM100_TMEM_LOAD_16dp32b32xES1F_S1D_NS4_39AutoVectorizingCopyWithAssumedAlignmentILi128EEENS4_14SM90_TMA_STOREES1D_S1Z_S1Z_EEEvvEEEEvNT_6ParamsE) ;  /* 0xffffff6c04e07950 */ /* 0x000fea0003c3ffff */
        .weak           $__internal_2_$__cuda_sm10x_tcgen05_guardrail_trap_unallocated_columns_being_dealloced
        .type           $__internal_2_$__cuda_sm10x_tcgen05_guardrail_trap_unallocated_columns_being_dealloced,@function
        .size           $__internal_2_$__cuda_sm10x_tcgen05_guardrail_trap_unallocated_columns_being_dealloced,(.L_x_189 - $__internal_2_$__cuda_sm10x_tcgen05_guardrail_trap_unallocated_columns_being_dealloced)
$__internal_2_$__cuda_sm10x_tcgen05_guardrail_trap_unallocated_columns_being_dealloced:
[----:B------:R-:W-:Y:S05]  /*9080*/  BPT.TRAP 0x1 ;  /* 0x000000040000795c */ /* 0x000fea0000300000 */
[----:B------:R-:W-:-:S04]  /*9090*/  HFMA2 R3, -RZ, RZ, 0, 0 ;  /* 0x00000000ff037431 */ /* 0x000fc800000001ff */
[----:B------:R-:W-:Y:S05]  /*90a0*/  RET.REL.NODEC R2 `(_ZN7cutlass13device_kernelINS_4gemm6kernel13GemmUniversalIN4cute5tupleIJiiiiEEENS1_10collective13CollectiveMmaINS1_35MainloopSm100TmaUmmaWarpSpecializedILi17ELi2ELi4ENS5_IJNS4_1CILi1EEENSA_ILi8EEESB_EEEEENS5_IJNSA_ILi64EEENSA_ILi128EEESF_EEENS_12float_e4m3_tENS5_IJlSB_lEEESI_SJ_NS4_8TiledMMAINS4_8MMA_AtomIJNS4_10MMA_TraitsINS4_19SM100_MMA_F8F6F4_SSEJSI_SI_fSF_SG_NS4_17integral_constantINS4_4UMMA5MajorELSQ_0EEESR_NSO_INSP_7ScaleInELSS_0EEEST_EEEEEENS4_6LayoutINS5_IJSB_SB_SB_EEENS5_IJNSA_ILi0EEESY_SY_EEEEENS5_IJNS4_10UnderscoreES11_S11_EEEEENS4_23SM90_TMA_LOAD_MULTICASTENS4_14ComposedLayoutINS4_7SwizzleILi2ELi4ELi3EEENS4_18smem_ptr_flag_bitsILi8EEENSW_INS5_IJSC_SF_EEENS5_IJSF_SB_EEEEEEEvNS4_8identityENS4_13SM90_TMA_LOADES1D_vS1E_EENS_8epilogue10collective18CollectiveEpilogueINS1H_23Sm100TmaWarpSpecializedILi2ELi2ELi32ELb0ELb0EEEJSH_NS5_IJNSW_ISF_SB_EES1M_EEESI_SJ_SI_SJ_NS1H_6fusion15FusionCallbacksIS1L_NS1O_17LinearCombinationISI_fSI_fLNS_15FloatRoundStyleE2EEESH_S1N_JEEENS4_5SM1004TMEM4LOAD26SM100_TMEM_LOAD_16dp32b32xES1F_S1D_NS4_39AutoVectorizingCopyWithAssumedAlignmentILi128EEENS4_14SM90_TMA_STOREES1D_S1Z_S1Z_EEEvvEEEEvNT_6ParamsE) ;  /* 0xffffff6c02d47950 */ /* 0x000fea0003c3ffff */
.L_x_188:
[----:B------:R-:W-:-:S00]  /*90b0*/  BRA `(.L_x_188) ;  /* 0xfffffffc00fc7947 */ /* 0x000fc0000383ffff */
[----:B------:R-:W-:-:S00]  /*90c0*/  NOP ;  /* 0x0000000000007918 */ /* 0x000fc00000000000 */
        /* <DEDUP_REMOVED lines=11> */
.L_x_189:


//--------------------- .nv.global.init           --------------------------
	.section	.nv.global.init,"aw",@progbits
.nv.global.init:
	.type		$str$27,@object
	.size		$str$27,($str$28 - $str$27)
$str$27:
        /*0000*/ 	.byte	0x28, 0x61, 0x64, 0x64, 0x72, 0x65, 0x73, 0x73, 0x20, 0x26, 0x20, 0x6d, 0x61, 0x73, 0x6b, 0x29
        /*0010*/ 	.byte	0x20, 0x3d, 0x3d, 0x20, 0x30, 0x00
	.type		$str$28,@object
	.size		$str$28,($str$26 - $str$28)
$str$28:
        /*0016*/ 	.byte	0x2f, 0x74, 0x6d, 0x70, 0x2f, 0x63, 0x75, 0x74, 0x6c, 0x61, 0x73, 0x73, 0x5f, 0x73, 0x77, 0x65
        /*0026*/ 	.byte	0x65, 0x70, 0x5f, 0x73, 0x72, 0x63, 0x2f, 0x69, 0x6e, 0x63, 0x6c, 0x75, 0x64, 0x65, 0x2f, 0x63
        /*0036*/ 	.byte	0x75, 0x74, 0x65, 0x2f, 0x70, 0x6f, 0x69, 0x6e, 0x74, 0x65, 0x72, 0x5f, 0x66, 0x6c, 0x61, 0x67
        /*0046*/ 	.byte	0x67, 0x65, 0x64, 0x2e, 0x68, 0x70, 0x70, 0x00
	.type		$str$26,@object
	.size		$str$26,($str$25 - $str$26)
$str$26:
        /*004e*/ 	.byte	0x2f, 0x74, 0x6d, 0x70, 0x2f, 0x63, 0x75, 0x74, 0x6c, 0x61, 0x73, 0x73, 0x5f, 0x73, 0x77, 0x65
        /*005e*/ 	.byte	0x65, 0x70, 0x5f, 0x73, 0x72, 0x63, 0x2f, 0x69, 0x6e, 0x63, 0x6c, 0x75, 0x64, 0x65, 0x2f, 0x63
        /*006e*/ 	.byte	0x75, 0x74, 0x65, 0x2f, 0x61, 0x74, 0x6f, 0x6d, 0x2f, 0x63, 0x6f, 0x70, 0x79, 0x5f, 0x74, 0x72
        /*007e*/ 	.byte	0x61, 0x69, 0x74, 0x73, 0x5f, 0x73, 0x6d, 0x31, 0x30, 0x30, 0x2e, 0x68, 0x70, 0x70, 0x00
	.type		$str$25,@object
	.size		$str$25,(__unnamed_1 - $str$25)
$str$25:
        /*008d*/ 	.byte	0x28, 0x28, 0x75, 0x69, 0x6e, 0x74, 0x33, 0x32, 0x5f, 0x74, 0x28, 0x74, 0x68, 0x72, 0x65, 0x61
        /*009d*/ 	.byte	0x64, 0x49, 0x64, 0x78, 0x2e, 0x78, 0x29, 0x20, 0x2f, 0x20, 0x33, 0x32, 0x29, 0x20, 0x25, 0x20
        /*00ad*/ 	.byte	0x34, 0x29, 0x20, 0x3d, 0x3d, 0x20, 0x28, 0x28, 0x28, 0x74, 0x6d, 0x65, 0x6d, 0x5f, 0x61, 0x64
        /*00bd*/ 	.byte	0x64, 0x72, 0x20, 0x3e, 0x3e, 0x20, 0x31, 0x36, 0x29, 0x20, 0x2f, 0x20, 0x33, 0x32, 0x29, 0x20
        /*00cd*/ 	.byte	0x25, 0x20, 0x34, 0x29, 0x00
	.type		__unnamed_1,@object
	.size		__unnamed_1,(__unnamed_2 - __unnamed_1)
__unnamed_1:
        /*00d2*/ 	.byte	0x61, 0x75, 0x74, 0x6f, 0x20, 0x63, 0x75, 0x74, 0x65, 0x3a, 0x3a, 0x61, 0x73, 0x5f, 0x70, 0x6f
        /* <DEDUP_REMOVED lines=24> */
        /*0262*/ 	.byte	0x3c, 0x34, 0x30, 0x39, 0x36, 0x3e, 0x3e, 0x3e, 0x3e, 0x5d, 0x00
	.type		__unnamed_2,@object
	.size		__unnamed_2,(.L_2 - __unnamed_2)
__unnamed_2:
        /* <DEDUP_REMOVED lines=40> */
        /*04ed*/ 	.byte	0x74, 0x65, 0x3a, 0x3a, 0x43, 0x3c, 0x30, 0x3e, 0x3e, 0x3e, 0x3e, 0x5d, 0x00
.L_2:


//--------------------- .nv.shared._ZN7cutlass13device_kernelINS_4gemm6kernel13GemmUniversalIN4cute5tupleIJiiiiEEENS1_10collective13CollectiveMmaINS1_35MainloopSm100TmaUmmaWarpSpecializedILi17ELi2ELi4ENS5_IJNS4_1CILi1EEENSA_ILi8EEESB_EEEEENS5_IJNSA_ILi64EEENSA_ILi128EEESF_EEENS_12float_e4m3_tENS5_IJlSB_lEEESI_SJ_NS4_8TiledMMAINS4_8MMA_AtomIJNS4_10MMA_TraitsINS4_19SM100_MMA_F8F6F4_SSEJSI_SI_fSF_SG_NS4_17integral_constantINS4_4UMMA5MajorELSQ_0EEESR_NSO_INSP_7ScaleInELSS_0EEEST_EEEEEENS4_6LayoutINS5_IJSB_SB_SB_EEENS5_IJNSA_ILi0EEESY_SY_EEEEENS5_IJNS4_10UnderscoreES11_S11_EEEEENS4_23SM90_TMA_LOAD_MULTICASTENS4_14ComposedLayoutINS4_7SwizzleILi2ELi4ELi3EEENS4_18smem_ptr_flag_bitsILi8EEENSW_INS5_IJSC_SF_EEENS5_IJSF_SB_EEEEEEEvNS4_8identityENS4_13SM90_TMA_LOADES1D_vS1E_EENS_8epilogue10collective18CollectiveEpilogueINS1H_23Sm100TmaWarpSpecializedILi2ELi2ELi32ELb0ELb0EEEJSH_NS5_IJNSW_ISF_SB_EES1M_EEESI_SJ_SI_SJ_NS1H_6fusion15FusionCallbacksIS1L_NS1O_17LinearCombinationISI_fSI_fLNS_15FloatRoundStyleE2EEESH_S1N_JEEENS4_5SM1004TMEM4LOAD26SM100_TMEM_LOAD_16dp32b32xES1F_S1D_NS4_39AutoVectorizingCopyWithAssumedAlignmentILi128EEENS4_14SM90_TMA_STOREES1D_S1Z_S1Z_EEEvvEEEEvNT_6ParamsE --------------------------
	.section	.nv.shared._ZN7cutlass13device_kernelINS_4gemm6kernel13GemmUniversalIN4cute5tupleIJiiiiEEENS1_10collective13CollectiveMmaINS1_35MainloopSm100TmaUmmaWarpSpecializedILi17ELi2ELi4ENS5_IJNS4_1CILi1EEENSA_ILi8EEESB_EEEEENS5_IJNSA_ILi64EEENSA_ILi128EEESF_EEENS_12float_e4m3_tENS5_IJlSB_lEEESI_SJ_NS4_8TiledMMAINS4_8MMA_AtomIJNS4_10MMA_TraitsINS4_19SM100_MMA_F8F6F4_SSEJSI_SI_fSF_SG_NS4_17integral_constantINS4_4UMMA5MajorELSQ_0EEESR_NSO_INSP_7ScaleInELSS_0EEEST_EEEEEENS4_6LayoutINS5_IJSB_SB_SB_EEENS5_IJNSA_ILi0EEESY_SY_EEEEENS5_IJNS4_10UnderscoreES11_S11_EEEEENS4_23SM90_TMA_LOAD_MULTICASTENS4_14ComposedLayoutINS4_7SwizzleILi2ELi4ELi3EEENS4_18smem_ptr_flag_bitsILi8EEENSW_INS5_IJSC_SF_EEENS5_IJSF_SB_EEEEEEEvNS4_8identityENS4_13SM90_TMA_LOADES1D_vS1E_EENS_8epilogue10collective18CollectiveEpilogueINS1H_23Sm100TmaWarpSpecializedILi2ELi2ELi32ELb0ELb0EEEJSH_NS5_IJNSW_ISF_SB_EES1M_EEESI_SJ_SI_SJ_NS1H_6fusion15FusionCallbacksIS1L_NS1O_17LinearCombinationISI_fSI_fLNS_15FloatRoundStyleE2EEESH_S1N_JEEENS4_5SM1004TMEM4LOAD26SM100_TMEM_LOAD_16dp32b32xES1F_S1D_NS4_39AutoVectorizingCopyWithAssumedAlignmentILi128EEENS4_14SM90_TMA_STOREES1D_S1Z_S1Z_EEEvvEEEEvNT_6ParamsE,"aw",@nobits
	.sectionflags	@""
	.align	16
	.zero		1024


//--------------------- .nv.shared.reserved.0     --------------------------
	.section	.nv.shared.reserved.0,"aw",@nobits
	.weak		__nv_reservedSMEM_offset_0_alias
	.size		__nv_reservedSMEM_offset_0_alias, 0, 64
	.other		__nv_reservedSMEM_offset_0_alias,@"STO_CUDA_RESERVED_SHARED STV_DEFAULT"
__nv_reservedSMEM_offset_0_alias:
	.zero		0
.nv.shared.reserved.0:
	.zero		64
	.weak		__nv_reservedSMEM_tcgen05_partition
	.type		__nv_reservedSMEM_tcgen05_partition,@object
	.size		__nv_reservedSMEM_tcgen05_partition,(.L_0 - __nv_reservedSMEM_tcgen05_partition)
__nv_reservedSMEM_tcgen05_partition:
	.zero		32
.L_0:


//--------------------- .nv.global                --------------------------
	.section	.nv.global,"aw",@nobits
.nv.global:
	.type		_ZN40_INTERNAL_cc6c2813_4_k_cu_e1d2637e_296794cute1_E,@object
	.size		_ZN40_INTERNAL_cc6c2813_4_k_cu_e1d2637e_296794cute1_E,(_ZN40_INTERNAL_cc6c2813_4_k_cu_e1d2637e_296794cuda3std3__45__cpo6cbeginE - _ZN40_INTERNAL_cc6c2813_4_k_cu_e1d2637e_296794cute1_E)
_ZN40_INTERNAL_cc6c2813_4_k_cu_e1d2637e_296794cute1_E:
	.zero		1
	.type		_ZN40_INTERNAL_cc6c2813_4_k_cu_e1d2637e_296794cuda3std3__45__cpo6cbeginE,@object
	.size		_ZN40_INTERNAL_cc6c2813_4_k_cu_e1d2637e_296794cuda3std3__45__cpo6cbeginE,(_ZN40_INTERNAL_cc6c2813_4_k_cu_e1d2637e_296794cuda3std3__48in_placeE - _ZN40_INTERNAL_cc6c2813_4_k_cu_e1d2637e_296794cuda3std3__45__cpo6cbeginE)
_ZN40_INTERNAL_cc6c2813_4_k_cu_e1d2637e_296794cuda3std3__45__cpo6cbeginE:
	.zero		1
	.type		_ZN40_INTERNAL_cc6c2813_4_k_cu_e1d2637e_296794cuda3std3__48in_placeE,@object
	.size		_ZN40_INTERNAL_cc6c2813_4_k_cu_e1d2637e_296794cuda3std3__48in_placeE,(_ZN40_INTERNAL_cc6c2813_4_k_cu_e1d2637e_296794cuda3std6ranges3__45__cpo9iter_moveE - _ZN40_INTERNAL_cc6c2813_4_k_cu_e1d2637e_296794cuda3std3__48in_placeE)
_ZN40_INTERNAL_cc6c2813_4_k_cu_e1d2637e_296794cuda3std3__48in_placeE:
	.zero		1
	.type		_ZN40_INTERNAL_cc6c2813_4_k_cu_e1d2637e_296794cuda3std6ranges3__45__cpo9iter_moveE,@object
	.size		_ZN40_INTERNAL_cc6c2813_4_k_cu_e1d2637e_296794cuda3std6ranges3__45__cpo9iter_moveE,(_ZN40_INTERNAL_cc6c2813_4_k_cu_e1d2637e_296794cuda3std3__45__cpo5beginE - _ZN40_INTERNAL_cc6c2813_4_k_cu_e1d2637e_296794cuda3std6ranges3__45__cpo9iter_moveE)
_ZN40_INTERNAL_cc6c2813_4_k_cu_e1d2637e_296794cuda3std6ranges3__45__cpo9iter_moveE:
	.zero		1
	.type		_ZN40_INTERNAL_cc6c2813_4_k_cu_e1d2637e_296794cuda3std3__45__cpo5beginE,@object
	.size		_ZN40_INTERNAL_cc6c2813_4_k_cu_e1d2637e_296794cuda3std3__45__cpo5beginE,(_ZN40_INTERNAL_cc6c2813_4_k_cu_e1d2637e_296794cuda3std3__442_GLOBAL__N__cc6c2813_4_k_cu_e1d2637e_296796ignoreE - _ZN40_INTERNAL_cc6c2813_4_k_cu_e1d2637e_296794cuda3std3__45__cpo5beginE)
_ZN40_INTERNAL_cc6c2813_4_k_cu_e1d2637e_296794cuda3std3__45__cpo5beginE:
	.zero		1
	.type		_ZN40_INTERNAL_cc6c2813_4_k_cu_e1d2637e_296794cuda3std3__442_GLOBAL__N__cc6c2813_4_k_cu_e1d2637e_296796ignoreE,@object
	.size		_ZN40_INTERNAL_cc6c2813_4_k_cu_e1d2637e_296794cuda3std3__442_GLOBAL__N__cc6c2813_4_k_cu_e1d2637e_296796ignoreE,(_ZN40_INTERNAL_cc6c2813_4_k_cu_e1d2637e_296794cute7productE - _ZN40_INTERNAL_cc6c2813_4_k_cu_e1d2637e_296794cuda3std3__442_GLOBAL__N__cc6c2813_4_k_cu_e1d2637e_296796ignoreE)
_ZN40_INTERNAL_cc6c2813_4_k_cu_e1d2637e_296794cuda3std3__442_GLOBAL__N__cc6c2813_4_k_cu_e1d2637e_296796ignoreE:
	.zero		1
	.type		_ZN40_INTERNAL_cc6c2813_4_k_cu_e1d2637e_296794cute7productE,@object
	.size		_ZN40_INTERNAL_cc6c2813_4_k_cu_e1d2637e_296794cute7productE,(_ZN40_INTERNAL_cc6c2813_4_k_cu_e1d2637e_296794cuda3std3__45__cpo3endE - _ZN40_INTERNAL_cc6c2813_4_k_cu_e1d2637e_296794cute7productE)
_ZN40_INTERNAL_cc6c2813_4_k_cu_e1d2637e_296794cute7productE:
	.zero		1
	.type		_ZN40_INTERNAL_cc6c2813_4_k_cu_e1d2637e_296794cuda3std3__45__cpo3endE,@object
	.size		_ZN40_INTERNAL_cc6c2813_4_k_cu_e1d2637e_296794cuda3std3__45__cpo3endE,(_ZN40_INTERNAL_cc6c2813_4_k_cu_e1d2637e_296794cuda3std3__419piecewise_constructE - _ZN40_INTERNAL_cc6c2813_4_k_cu_e1d2637e_296794cuda3std3__45__cpo3endE)
_ZN40_INTERNAL_cc6c2813_4_k_cu_e1d2637e_296794cuda3std3__45__cpo3endE:
	.zero		1
	.type		_ZN40_INTERNAL_cc6c2813_4_k_cu_e1d2637e_296794cuda3std3__419piecewise_constructE,@object
	.size		_ZN40_INTERNAL_cc6c2813_4_k_cu_e1d2637e_296794cuda3std3__419piecewise_constructE,(_ZN40_INTERNAL_cc6c2813_4_k_cu_e1d2637e_296794cuda3std3__45__cpo4cendE - _ZN40_INTERNAL_cc6c2813_4_k_cu_e1d2637e_296794cuda3std3__419piecewise_constructE)
_ZN40_INTERNAL_cc6c2813_4_k_cu_e1d2637e_296794cuda3std3__419piecewise_constructE:
	.zero		1
	.type		_ZN40_INTERNAL_cc6c2813_4_k_cu_e1d2637e_296794cuda3std3__45__cpo4cendE,@object
	.size		_ZN40_INTERNAL_cc6c2813_4_k_cu_e1d2637e_296794cuda3std3__45__cpo4cendE,(_ZN40_INTERNAL_cc6c2813_4_k_cu_e1d2637e_296794cuda3std6ranges3__45__cpo4swapE - _ZN40_INTERNAL_cc6c2813_4_k_cu_e1d2637e_296794cuda3std3__45__cpo4cendE)
_ZN40_INTERNAL_cc6c2813_4_k_cu_e1d2637e_296794cuda3std3__45__cpo4cendE:
	.zero		1
	.type		_ZN40_INTERNAL_cc6c2813_4_k_cu_e1d2637e_296794cuda3std6ranges3__45__cpo4swapE,@object
	.size		_ZN40_INTERNAL_cc6c2813_4_k_cu_e1d2637e_296794cuda3std6ranges3__45__cpo4swapE,(.L_10 - _ZN40_INTERNAL_cc6c2813_4_k_cu_e1d2637e_296794cuda3std6ranges3__45__cpo4swapE)
_ZN40_INTERNAL_cc6c2813_4_k_cu_e1d2637e_296794cuda3std6ranges3__45__cpo4swapE:
	.zero		1
.L_10:


//--------------------- .nv.constant0._ZN7cutlass13device_kernelINS_4gemm6kernel13GemmUniversalIN4cute5tupleIJiiiiEEENS1_10collective13CollectiveMmaINS1_35MainloopSm100TmaUmmaWarpSpecializedILi17ELi2ELi4ENS5_IJNS4_1CILi1EEENSA_ILi8EEESB_EEEEENS5_IJNSA_ILi64EEENSA_ILi128EEESF_EEENS_12float_e4m3_tENS5_IJlSB_lEEESI_SJ_NS4_8TiledMMAINS4_8MMA_AtomIJNS4_10MMA_TraitsINS4_19SM100_MMA_F8F6F4_SSEJSI_SI_fSF_SG_NS4_17integral_constantINS4_4UMMA5MajorELSQ_0EEESR_NSO_INSP_7ScaleInELSS_0EEEST_EEEEEENS4_6LayoutINS5_IJSB_SB_SB_EEENS5_IJNSA_ILi0EEESY_SY_EEEEENS5_IJNS4_10UnderscoreES11_S11_EEEEENS4_23SM90_TMA_LOAD_MULTICASTENS4_14ComposedLayoutINS4_7SwizzleILi2ELi4ELi3EEENS4_18smem_ptr_flag_bitsILi8EEENSW_INS5_IJSC_SF_EEENS5_IJSF_SB_EEEEEEEvNS4_8identityENS4_13SM90_TMA_LOADES1D_vS1E_EENS_8epilogue10collective18CollectiveEpilogueINS1H_23Sm100TmaWarpSpecializedILi2ELi2ELi32ELb0ELb0EEEJSH_NS5_IJNSW_ISF_SB_EES1M_EEESI_SJ_SI_SJ_NS1H_6fusion15FusionCallbacksIS1L_NS1O_17LinearCombinationISI_fSI_fLNS_15FloatRoundStyleE2EEESH_S1N_JEEENS4_5SM1004TMEM4LOAD26SM100_TMEM_LOAD_16dp32b32xES1F_S1D_NS4_39AutoVectorizingCopyWithAssumedAlignmentILi128EEENS4_14SM90_TMA_STOREES1D_S1Z_S1Z_EEEvvEEEEvNT_6ParamsE --------------------------
	.section	.nv.constant0._ZN7cutlass13device_kernelINS_4gemm6kernel13GemmUniversalIN4cute5tupleIJiiiiEEENS1_10collective13CollectiveMmaINS1_35MainloopSm100TmaUmmaWarpSpecializedILi17ELi2ELi4ENS5_IJNS4_1CILi1EEENSA_ILi8EEESB_EEEEENS5_IJNSA_ILi64EEENSA_ILi128EEESF_EEENS_12float_e4m3_tENS5_IJlSB_lEEESI_SJ_NS4_8TiledMMAINS4_8MMA_AtomIJNS4_10MMA_TraitsINS4_19SM100_MMA_F8F6F4_SSEJSI_SI_fSF_SG_NS4_17integral_constantINS4_4UMMA5MajorELSQ_0EEESR_NSO_INSP_7ScaleInELSS_0EEEST_EEEEEENS4_6LayoutINS5_IJSB_SB_SB_EEENS5_IJNSA_ILi0EEESY_SY_EEEEENS5_IJNS4_10UnderscoreES11_S11_EEEEENS4_23SM90_TMA_LOAD_MULTICASTENS4_14ComposedLayoutINS4_7SwizzleILi2ELi4ELi3EEENS4_18smem_ptr_flag_bitsILi8EEENSW_INS5_IJSC_SF_EEENS5_IJSF_SB_EEEEEEEvNS4_8identityENS4_13SM90_TMA_LOADES1D_vS1E_EENS_8epilogue10collective18CollectiveEpilogueINS1H_23Sm100TmaWarpSpecializedILi2ELi2ELi32ELb0ELb0EEEJSH_NS5_IJNSW_ISF_SB_EES1M_EEESI_SJ_SI_SJ_NS1H_6fusion15FusionCallbacksIS1L_NS1O_17LinearCombinationISI_fSI_fLNS_15FloatRoundStyleE2EEESH_S1N_JEEENS4_5SM1004TMEM4LOAD26SM100_TMEM_LOAD_16dp32b32xES1F_S1D_NS4_39AutoVectorizingCopyWithAssumedAlignmentILi128EEENS4_14SM90_TMA_STOREES1D_S1Z_S1Z_EEEvvEEEEvNT_6ParamsE,"a",@progbits
	.sectionflags	@""
	.align	4
.nv.constant0._ZN7cutlass13device_kernelINS_4gemm6kernel13GemmUniversalIN4cute5tupleIJiiiiEEENS1_10collective13CollectiveMmaINS1_35MainloopSm100TmaUmmaWarpSpecializedILi17ELi2ELi4ENS5_IJNS4_1CILi1EEENSA_ILi8EEESB_EEEEENS5_IJNSA_ILi64EEENSA_ILi128EEESF_EEENS_12float_e4m3_tENS5_IJlSB_lEEESI_SJ_NS4_8TiledMMAINS4_8MMA_AtomIJNS4_10MMA_TraitsINS4_19SM100_MMA_F8F6F4_SSEJSI_SI_fSF_SG_NS4_17integral_constantINS4_4UMMA5MajorELSQ_0EEESR_NSO_INSP_7ScaleInELSS_0EEEST_EEEEEENS4_6LayoutINS5_IJSB_SB_SB_EEENS5_IJNSA_ILi0EEESY_SY_EEEEENS5_IJNS4_10UnderscoreES11_S11_EEEEENS4_23SM90_TMA_LOAD_MULTICASTENS4_14ComposedLayoutINS4_7SwizzleILi2ELi4ELi3EEENS4_18smem_ptr_flag_bitsILi8EEENSW_INS5_IJSC_SF_EEENS5_IJSF_SB_EEEEEEEvNS4_8identityENS4_13SM90_TMA_LOADES1D_vS1E_EENS_8epilogue10collective18CollectiveEpilogueINS1H_23Sm100TmaWarpSpecializedILi2ELi2ELi32ELb0ELb0EEEJSH_NS5_IJNSW_ISF_SB_EES1M_EEESI_SJ_SI_SJ_NS1H_6fusion15FusionCallbacksIS1L_NS1O_17LinearCombinationISI_fSI_fLNS_15FloatRoundStyleE2EEESH_S1N_JEEENS4_5SM1004TMEM4LOAD26SM100_TMEM_LOAD_16dp32b32xES1F_S1D_NS4_39AutoVectorizingCopyWithAssumedAlignmentILi128EEENS4_14SM90_TMA_STOREES1D_S1Z_S1Z_EEEvvEEEEvNT_6ParamsE:
	.zero		2944


//--------------------- SYMBOLS --------------------------

	.type		.nv.reservedSmem.offset0,@object
	.size		.nv.reservedSmem.offset0,0x4
	.type		.nv.reservedSmem.cap,@object
	.size		.nv.reservedSmem.cap,0x4
	.type		__assertfail,@function
